//
// Generated by NVIDIA NVVM Compiler
//
// Compiler Build ID: CL-36424714
// Cuda compilation tools, release 13.0, V13.0.88
// Based on NVVM 20.0.0
//

.version 9.0
.target sm_100
.address_size 64

.shared .align 4 .b8 _ZZN34_INTERNAL_f131379e_4_k_cu_19f434eb36_GLOBAL__N__f131379e_4_k_cu_19f434eb9block_sumILi256EEEffE4smem[1024];

.entry _ZN36_GLOBAL__N__f131379e_4_k_cu_19f434eb22rmsnorm_forward_kernelILi256EEEvPKfS2_S2_Pfiif(
	.param .u64 .ptr .align 1 _ZN36_GLOBAL__N__f131379e_4_k_cu_19f434eb22rmsnorm_forward_kernelILi256EEEvPKfS2_S2_Pfiif_param_0,
	.param .u64 .ptr .align 1 _ZN36_GLOBAL__N__f131379e_4_k_cu_19f434eb22rmsnorm_forward_kernelILi256EEEvPKfS2_S2_Pfiif_param_1,
	.param .u64 .ptr .align 1 _ZN36_GLOBAL__N__f131379e_4_k_cu_19f434eb22rmsnorm_forward_kernelILi256EEEvPKfS2_S2_Pfiif_param_2,
	.param .u64 .ptr .align 1 _ZN36_GLOBAL__N__f131379e_4_k_cu_19f434eb22rmsnorm_forward_kernelILi256EEEvPKfS2_S2_Pfiif_param_3,
	.param .u32 _ZN36_GLOBAL__N__f131379e_4_k_cu_19f434eb22rmsnorm_forward_kernelILi256EEEvPKfS2_S2_Pfiif_param_4,
	.param .u32 _ZN36_GLOBAL__N__f131379e_4_k_cu_19f434eb22rmsnorm_forward_kernelILi256EEEvPKfS2_S2_Pfiif_param_5,
	.param .f32 _ZN36_GLOBAL__N__f131379e_4_k_cu_19f434eb22rmsnorm_forward_kernelILi256EEEvPKfS2_S2_Pfiif_param_6
)
{
	.reg .pred 	%p<39>;
	.reg .b32 	%r<108>;
	.reg .b32 	%f<183>;
	.reg .b64 	%rd<186>;

	ld.param.u64 	%rd85, [_ZN36_GLOBAL__N__f131379e_4_k_cu_19f434eb22rmsnorm_forward_kernelILi256EEEvPKfS2_S2_Pfiif_param_0];
	ld.param.u64 	%rd86, [_ZN36_GLOBAL__N__f131379e_4_k_cu_19f434eb22rmsnorm_forward_kernelILi256EEEvPKfS2_S2_Pfiif_param_1];
	ld.param.u64 	%rd87, [_ZN36_GLOBAL__N__f131379e_4_k_cu_19f434eb22rmsnorm_forward_kernelILi256EEEvPKfS2_S2_Pfiif_param_2];
	ld.param.u64 	%rd88, [_ZN36_GLOBAL__N__f131379e_4_k_cu_19f434eb22rmsnorm_forward_kernelILi256EEEvPKfS2_S2_Pfiif_param_3];
	ld.param.u32 	%r54, [_ZN36_GLOBAL__N__f131379e_4_k_cu_19f434eb22rmsnorm_forward_kernelILi256EEEvPKfS2_S2_Pfiif_param_4];
	ld.param.u32 	%r53, [_ZN36_GLOBAL__N__f131379e_4_k_cu_19f434eb22rmsnorm_forward_kernelILi256EEEvPKfS2_S2_Pfiif_param_5];
	ld.param.f32 	%f15, [_ZN36_GLOBAL__N__f131379e_4_k_cu_19f434eb22rmsnorm_forward_kernelILi256EEEvPKfS2_S2_Pfiif_param_6];
	cvta.to.global.u64 	%rd1, %rd88;
	cvta.to.global.u64 	%rd2, %rd87;
	cvta.to.global.u64 	%rd3, %rd86;
	mov.u32 	%r1, %ctaid.x;
	setp.ge.s32 	%p1, %r1, %r54;
	@%p1 bra 	$L__BB0_58;
	cvta.to.global.u64 	%rd4, %rd85;
	mul.lo.s32 	%r55, %r53, %r1;
	cvt.s64.s32 	%rd5, %r55;
	mov.u32 	%r2, %tid.x;
	setp.ge.s32 	%p2, %r2, %r53;
	mov.f32 	%f182, 0f00000000;
	@%p2 bra 	$L__BB0_14;
	not.b32 	%r56, %r2;
	add.s32 	%r57, %r53, %r56;
	shr.u32 	%r58, %r57, 8;
	add.s32 	%r3, %r58, 1;
	and.b32  	%r4, %r3, 15;
	setp.lt.u32 	%p3, %r57, 3840;
	mov.f32 	%f182, 0f00000000;
	mov.u32 	%r92, %r2;
	@%p3 bra 	$L__BB0_5;
	and.b32  	%r59, %r3, 33554416;
	neg.s32 	%r90, %r59;
	shl.b64 	%rd89, %rd5, 2;
	mul.wide.u32 	%rd90, %r2, 4;
	add.s64 	%rd91, %rd89, %rd90;
	add.s64 	%rd92, %rd91, %rd4;
	add.s64 	%rd160, %rd92, 8192;
	mov.f32 	%f182, 0f00000000;
	mov.u32 	%r92, %r2;
$L__BB0_4:
	.pragma "nounroll";
	ld.global.nc.f32 	%f20, [%rd160+-8192];
	fma.rn.f32 	%f21, %f20, %f20, %f182;
	ld.global.nc.f32 	%f22, [%rd160+-7168];
	fma.rn.f32 	%f23, %f22, %f22, %f21;
	ld.global.nc.f32 	%f24, [%rd160+-6144];
	fma.rn.f32 	%f25, %f24, %f24, %f23;
	ld.global.nc.f32 	%f26, [%rd160+-5120];
	fma.rn.f32 	%f27, %f26, %f26, %f25;
	ld.global.nc.f32 	%f28, [%rd160+-4096];
	fma.rn.f32 	%f29, %f28, %f28, %f27;
	ld.global.nc.f32 	%f30, [%rd160+-3072];
	fma.rn.f32 	%f31, %f30, %f30, %f29;
	ld.global.nc.f32 	%f32, [%rd160+-2048];
	fma.rn.f32 	%f33, %f32, %f32, %f31;
	ld.global.nc.f32 	%f34, [%rd160+-1024];
	fma.rn.f32 	%f35, %f34, %f34, %f33;
	ld.global.nc.f32 	%f36, [%rd160];
	fma.rn.f32 	%f37, %f36, %f36, %f35;
	ld.global.nc.f32 	%f38, [%rd160+1024];
	fma.rn.f32 	%f39, %f38, %f38, %f37;
	ld.global.nc.f32 	%f40, [%rd160+2048];
	fma.rn.f32 	%f41, %f40, %f40, %f39;
	ld.global.nc.f32 	%f42, [%rd160+3072];
	fma.rn.f32 	%f43, %f42, %f42, %f41;
	ld.global.nc.f32 	%f44, [%rd160+4096];
	fma.rn.f32 	%f45, %f44, %f44, %f43;
	ld.global.nc.f32 	%f46, [%rd160+5120];
	fma.rn.f32 	%f47, %f46, %f46, %f45;
	ld.global.nc.f32 	%f48, [%rd160+6144];
	fma.rn.f32 	%f49, %f48, %f48, %f47;
	ld.global.nc.f32 	%f50, [%rd160+7168];
	fma.rn.f32 	%f182, %f50, %f50, %f49;
	add.s32 	%r92, %r92, 4096;
	add.s32 	%r90, %r90, 16;
	add.s64 	%rd160, %rd160, 16384;
	setp.ne.s32 	%p4, %r90, 0;
	@%p4 bra 	$L__BB0_4;
$L__BB0_5:
	setp.eq.s32 	%p5, %r4, 0;
	@%p5 bra 	$L__BB0_14;
	shl.b64 	%rd93, %rd5, 2;
	add.s64 	%rd9, %rd4, %rd93;
	and.b32  	%r11, %r3, 7;
	setp.lt.u32 	%p6, %r4, 8;
	@%p6 bra 	$L__BB0_8;
	mul.wide.u32 	%rd94, %r92, 4;
	add.s64 	%rd95, %rd9, %rd94;
	ld.global.nc.f32 	%f52, [%rd95];
	fma.rn.f32 	%f53, %f52, %f52, %f182;
	ld.global.nc.f32 	%f54, [%rd95+1024];
	fma.rn.f32 	%f55, %f54, %f54, %f53;
	ld.global.nc.f32 	%f56, [%rd95+2048];
	fma.rn.f32 	%f57, %f56, %f56, %f55;
	ld.global.nc.f32 	%f58, [%rd95+3072];
	fma.rn.f32 	%f59, %f58, %f58, %f57;
	ld.global.nc.f32 	%f60, [%rd95+4096];
	fma.rn.f32 	%f61, %f60, %f60, %f59;
	ld.global.nc.f32 	%f62, [%rd95+5120];
	fma.rn.f32 	%f63, %f62, %f62, %f61;
	ld.global.nc.f32 	%f64, [%rd95+6144];
	fma.rn.f32 	%f65, %f64, %f64, %f63;
	ld.global.nc.f32 	%f66, [%rd95+7168];
	fma.rn.f32 	%f182, %f66, %f66, %f65;
	add.s32 	%r92, %r92, 2048;
$L__BB0_8:
	setp.eq.s32 	%p7, %r11, 0;
	@%p7 bra 	$L__BB0_14;
	and.b32  	%r14, %r3, 3;
	setp.lt.u32 	%p8, %r11, 4;
	@%p8 bra 	$L__BB0_11;
	mul.wide.u32 	%rd96, %r92, 4;
	add.s64 	%rd97, %rd9, %rd96;
	ld.global.nc.f32 	%f68, [%rd97];
	fma.rn.f32 	%f69, %f68, %f68, %f182;
	ld.global.nc.f32 	%f70, [%rd97+1024];
	fma.rn.f32 	%f71, %f70, %f70, %f69;
	ld.global.nc.f32 	%f72, [%rd97+2048];
	fma.rn.f32 	%f73, %f72, %f72, %f71;
	ld.global.nc.f32 	%f74, [%rd97+3072];
	fma.rn.f32 	%f182, %f74, %f74, %f73;
	add.s32 	%r92, %r92, 1024;
$L__BB0_11:
	setp.eq.s32 	%p9, %r14, 0;
	@%p9 bra 	$L__BB0_14;
	mul.wide.u32 	%rd99, %r92, 4;
	add.s64 	%rd100, %rd93, %rd99;
	add.s64 	%rd161, %rd4, %rd100;
	neg.s32 	%r95, %r14;
$L__BB0_13:
	.pragma "nounroll";
	ld.global.nc.f32 	%f75, [%rd161];
	fma.rn.f32 	%f182, %f75, %f75, %f182;
	add.s64 	%rd161, %rd161, 1024;
	add.s32 	%r95, %r95, 1;
	setp.ne.s32 	%p10, %r95, 0;
	@%p10 bra 	$L__BB0_13;
$L__BB0_14:
	shl.b32 	%r60, %r2, 2;
	mov.u32 	%r61, _ZZN34_INTERNAL_f131379e_4_k_cu_19f434eb36_GLOBAL__N__f131379e_4_k_cu_19f434eb9block_sumILi256EEEffE4smem;
	add.s32 	%r20, %r61, %r60;
	st.shared.f32 	[%r20], %f182;
	bar.sync 	0;
	setp.gt.u32 	%p11, %r2, 127;
	@%p11 bra 	$L__BB0_16;
	ld.shared.f32 	%f76, [%r20+512];
	ld.shared.f32 	%f77, [%r20];
	add.f32 	%f78, %f76, %f77;
	st.shared.f32 	[%r20], %f78;
$L__BB0_16:
	bar.sync 	0;
	setp.gt.u32 	%p12, %r2, 63;
	@%p12 bra 	$L__BB0_18;
	ld.shared.f32 	%f79, [%r20+256];
	ld.shared.f32 	%f80, [%r20];
	add.f32 	%f81, %f79, %f80;
	st.shared.f32 	[%r20], %f81;
$L__BB0_18:
	bar.sync 	0;
	setp.gt.u32 	%p13, %r2, 31;
	@%p13 bra 	$L__BB0_20;
	ld.shared.f32 	%f82, [%r20+128];
	ld.shared.f32 	%f83, [%r20];
	add.f32 	%f84, %f82, %f83;
	st.shared.f32 	[%r20], %f84;
$L__BB0_20:
	bar.sync 	0;
	setp.gt.u32 	%p14, %r2, 15;
	@%p14 bra 	$L__BB0_22;
	ld.shared.f32 	%f85, [%r20+64];
	ld.shared.f32 	%f86, [%r20];
	add.f32 	%f87, %f85, %f86;
	st.shared.f32 	[%r20], %f87;
$L__BB0_22:
	bar.sync 	0;
	setp.gt.u32 	%p15, %r2, 7;
	@%p15 bra 	$L__BB0_24;
	ld.shared.f32 	%f88, [%r20+32];
	ld.shared.f32 	%f89, [%r20];
	add.f32 	%f90, %f88, %f89;
	st.shared.f32 	[%r20], %f90;
$L__BB0_24:
	bar.sync 	0;
	setp.gt.u32 	%p16, %r2, 3;
	@%p16 bra 	$L__BB0_26;
	ld.shared.f32 	%f91, [%r20+16];
	ld.shared.f32 	%f92, [%r20];
	add.f32 	%f93, %f91, %f92;
	st.shared.f32 	[%r20], %f93;
$L__BB0_26:
	bar.sync 	0;
	setp.gt.u32 	%p17, %r2, 1;
	@%p17 bra 	$L__BB0_28;
	ld.shared.f32 	%f94, [%r20+8];
	ld.shared.f32 	%f95, [%r20];
	add.f32 	%f96, %f94, %f95;
	st.shared.f32 	[%r20], %f96;
$L__BB0_28:
	bar.sync 	0;
	setp.ne.s32 	%p18, %r2, 0;
	@%p18 bra 	$L__BB0_30;
	ld.shared.f32 	%f97, [_ZZN34_INTERNAL_f131379e_4_k_cu_19f434eb36_GLOBAL__N__f131379e_4_k_cu_19f434eb9block_sumILi256EEEffE4smem+4];
	ld.shared.f32 	%f98, [%r20];
	add.f32 	%f99, %f97, %f98;
	st.shared.f32 	[%r20], %f99;
$L__BB0_30:
	setp.ge.s32 	%p19, %r2, %r53;
	bar.sync 	0;
	ld.shared.f32 	%f100, [_ZZN34_INTERNAL_f131379e_4_k_cu_19f434eb36_GLOBAL__N__f131379e_4_k_cu_19f434eb9block_sumILi256EEEffE4smem];
	cvt.rn.f32.s32 	%f101, %r53;
	div.rn.f32 	%f102, %f100, %f101;
	add.f32 	%f103, %f15, %f102;
	rsqrt.approx.f32 	%f14, %f103;
	@%p19 bra 	$L__BB0_58;
	setp.ne.s64 	%p20, %rd86, 0;
	@%p20 bra 	$L__BB0_45;
	setp.ne.s64 	%p30, %rd87, 0;
	@%p30 bra 	$L__BB0_39;
	not.b32 	%r83, %r2;
	add.s32 	%r21, %r53, %r83;
	and.b32  	%r84, %r21, 768;
	setp.eq.s32 	%p35, %r84, 768;
	@%p35 bra 	$L__BB0_36;
	shr.u32 	%r85, %r21, 8;
	add.s32 	%r86, %r85, 1;
	and.b32  	%r87, %r86, 3;
	cvt.u64.u32 	%rd146, %r2;
	add.s64 	%rd147, %rd5, %rd146;
	shl.b64 	%rd148, %rd147, 2;
	add.s64 	%rd163, %rd1, %rd148;
	shl.b64 	%rd149, %rd5, 2;
	mul.wide.u32 	%rd150, %r2, 4;
	add.s64 	%rd151, %rd149, %rd150;
	add.s64 	%rd162, %rd4, %rd151;
	neg.s32 	%r96, %r87;
	shl.b32 	%r88, %r86, 8;
	and.b32  	%r89, %r88, 768;
	add.s32 	%r2, %r2, %r89;
$L__BB0_35:
	.pragma "nounroll";
	ld.global.nc.f32 	%f164, [%rd162];
	fma.rn.f32 	%f165, %f14, %f164, 0f00000000;
	st.global.f32 	[%rd163], %f165;
	add.s64 	%rd163, %rd163, 1024;
	add.s64 	%rd162, %rd162, 1024;
	add.s32 	%r96, %r96, 1;
	setp.ne.s32 	%p36, %r96, 0;
	@%p36 bra 	$L__BB0_35;
$L__BB0_36:
	setp.lt.u32 	%p37, %r21, 768;
	@%p37 bra 	$L__BB0_58;
	shl.b64 	%rd152, %rd5, 2;
	cvt.u64.u32 	%rd153, %r2;
	mul.wide.u32 	%rd154, %r2, 4;
	add.s64 	%rd155, %rd152, %rd154;
	add.s64 	%rd156, %rd155, %rd4;
	add.s64 	%rd165, %rd156, 2048;
	add.s64 	%rd157, %rd5, %rd153;
	shl.b64 	%rd158, %rd157, 2;
	add.s64 	%rd159, %rd158, %rd1;
	add.s64 	%rd164, %rd159, 2048;
$L__BB0_38:
	ld.global.nc.f32 	%f166, [%rd165+-2048];
	fma.rn.f32 	%f167, %f14, %f166, 0f00000000;
	st.global.f32 	[%rd164+-2048], %f167;
	ld.global.nc.f32 	%f168, [%rd165+-1024];
	fma.rn.f32 	%f169, %f14, %f168, 0f00000000;
	st.global.f32 	[%rd164+-1024], %f169;
	ld.global.nc.f32 	%f170, [%rd165];
	fma.rn.f32 	%f171, %f14, %f170, 0f00000000;
	st.global.f32 	[%rd164], %f171;
	ld.global.nc.f32 	%f172, [%rd165+1024];
	fma.rn.f32 	%f173, %f14, %f172, 0f00000000;
	st.global.f32 	[%rd164+1024], %f173;
	add.s32 	%r2, %r2, 1024;
	add.s64 	%rd165, %rd165, 4096;
	add.s64 	%rd164, %rd164, 4096;
	setp.lt.s32 	%p38, %r2, %r53;
	@%p38 bra 	$L__BB0_38;
	bra.uni 	$L__BB0_58;
$L__BB0_39:
	not.b32 	%r76, %r2;
	add.s32 	%r29, %r53, %r76;
	and.b32  	%r77, %r29, 768;
	setp.eq.s32 	%p31, %r77, 768;
	@%p31 bra 	$L__BB0_42;
	shr.u32 	%r78, %r29, 8;
	add.s32 	%r79, %r78, 1;
	and.b32  	%r80, %r79, 3;
	cvt.u64.u32 	%rd131, %r2;
	add.s64 	%rd132, %rd5, %rd131;
	shl.b64 	%rd133, %rd132, 2;
	add.s64 	%rd168, %rd1, %rd133;
	mul.wide.u32 	%rd134, %r2, 4;
	add.s64 	%rd167, %rd2, %rd134;
	shl.b64 	%rd135, %rd5, 2;
	add.s64 	%rd136, %rd135, %rd134;
	add.s64 	%rd166, %rd4, %rd136;
	neg.s32 	%r99, %r80;
	shl.b32 	%r81, %r79, 8;
	and.b32  	%r82, %r81, 768;
	add.s32 	%r2, %r2, %r82;
$L__BB0_41:
	.pragma "nounroll";
	ld.global.nc.f32 	%f149, [%rd166];
	ld.global.nc.f32 	%f150, [%rd167];
	fma.rn.f32 	%f151, %f14, %f149, %f150;
	st.global.f32 	[%rd168], %f151;
	add.s64 	%rd168, %rd168, 1024;
	add.s64 	%rd167, %rd167, 1024;
	add.s64 	%rd166, %rd166, 1024;
	add.s32 	%r99, %r99, 1;
	setp.ne.s32 	%p32, %r99, 0;
	@%p32 bra 	$L__BB0_41;
$L__BB0_42:
	setp.lt.u32 	%p33, %r29, 768;
	@%p33 bra 	$L__BB0_58;
	shl.b64 	%rd137, %rd5, 2;
	cvt.u64.u32 	%rd138, %r2;
	mul.wide.u32 	%rd139, %r2, 4;
	add.s64 	%rd140, %rd137, %rd139;
	add.s64 	%rd141, %rd140, %rd4;
	add.s64 	%rd171, %rd141, 2048;
	add.s64 	%rd142, %rd139, %rd2;
	add.s64 	%rd170, %rd142, 2048;
	add.s64 	%rd143, %rd5, %rd138;
	shl.b64 	%rd144, %rd143, 2;
	add.s64 	%rd145, %rd144, %rd1;
	add.s64 	%rd169, %rd145, 2048;
$L__BB0_44:
	ld.global.nc.f32 	%f152, [%rd171+-2048];
	ld.global.nc.f32 	%f153, [%rd170+-2048];
	fma.rn.f32 	%f154, %f14, %f152, %f153;
	st.global.f32 	[%rd169+-2048], %f154;
	ld.global.nc.f32 	%f155, [%rd171+-1024];
	ld.global.nc.f32 	%f156, [%rd170+-1024];
	fma.rn.f32 	%f157, %f14, %f155, %f156;
	st.global.f32 	[%rd169+-1024], %f157;
	ld.global.nc.f32 	%f158, [%rd171];
	ld.global.nc.f32 	%f159, [%rd170];
	fma.rn.f32 	%f160, %f14, %f158, %f159;
	st.global.f32 	[%rd169], %f160;
	ld.global.nc.f32 	%f161, [%rd171+1024];
	ld.global.nc.f32 	%f162, [%rd170+1024];
	fma.rn.f32 	%f163, %f14, %f161, %f162;
	st.global.f32 	[%rd169+1024], %f163;
	add.s32 	%r2, %r2, 1024;
	add.s64 	%rd171, %rd171, 4096;
	add.s64 	%rd170, %rd170, 4096;
	add.s64 	%rd169, %rd169, 4096;
	setp.lt.s32 	%p34, %r2, %r53;
	@%p34 bra 	$L__BB0_44;
	bra.uni 	$L__BB0_58;
$L__BB0_45:
	setp.ne.s64 	%p21, %rd87, 0;
	@%p21 bra 	$L__BB0_52;
	not.b32 	%r69, %r2;
	add.s32 	%r37, %r53, %r69;
	and.b32  	%r70, %r37, 768;
	setp.eq.s32 	%p26, %r70, 768;
	@%p26 bra 	$L__BB0_49;
	shr.u32 	%r71, %r37, 8;
	add.s32 	%r72, %r71, 1;
	and.b32  	%r73, %r72, 3;
	cvt.u64.u32 	%rd116, %r2;
	add.s64 	%rd117, %rd5, %rd116;
	shl.b64 	%rd118, %rd117, 2;
	add.s64 	%rd174, %rd1, %rd118;
	mul.wide.u32 	%rd119, %r2, 4;
	add.s64 	%rd173, %rd3, %rd119;
	shl.b64 	%rd120, %rd5, 2;
	add.s64 	%rd121, %rd120, %rd119;
	add.s64 	%rd172, %rd4, %rd121;
	neg.s32 	%r102, %r73;
	shl.b32 	%r74, %r72, 8;
	and.b32  	%r75, %r74, 768;
	add.s32 	%r2, %r2, %r75;
$L__BB0_48:
	.pragma "nounroll";
	ld.global.nc.f32 	%f129, [%rd172];
	ld.global.nc.f32 	%f130, [%rd173];
	mul.f32 	%f131, %f14, %f129;
	fma.rn.f32 	%f132, %f131, %f130, 0f00000000;
	st.global.f32 	[%rd174], %f132;
	add.s64 	%rd174, %rd174, 1024;
	add.s64 	%rd173, %rd173, 1024;
	add.s64 	%rd172, %rd172, 1024;
	add.s32 	%r102, %r102, 1;
	setp.ne.s32 	%p27, %r102, 0;
	@%p27 bra 	$L__BB0_48;
$L__BB0_49:
	setp.lt.u32 	%p28, %r37, 768;
	@%p28 bra 	$L__BB0_58;
	shl.b64 	%rd122, %rd5, 2;
	cvt.u64.u32 	%rd123, %r2;
	mul.wide.u32 	%rd124, %r2, 4;
	add.s64 	%rd125, %rd122, %rd124;
	add.s64 	%rd126, %rd125, %rd4;
	add.s64 	%rd177, %rd126, 2048;
	add.s64 	%rd127, %rd124, %rd3;
	add.s64 	%rd176, %rd127, 2048;
	add.s64 	%rd128, %rd5, %rd123;
	shl.b64 	%rd129, %rd128, 2;
	add.s64 	%rd130, %rd129, %rd1;
	add.s64 	%rd175, %rd130, 2048;
$L__BB0_51:
	ld.global.nc.f32 	%f133, [%rd177+-2048];
	ld.global.nc.f32 	%f134, [%rd176+-2048];
	mul.f32 	%f135, %f14, %f133;
	fma.rn.f32 	%f136, %f135, %f134, 0f00000000;
	st.global.f32 	[%rd175+-2048], %f136;
	ld.global.nc.f32 	%f137, [%rd177+-1024];
	ld.global.nc.f32 	%f138, [%rd176+-1024];
	mul.f32 	%f139, %f14, %f137;
	fma.rn.f32 	%f140, %f139, %f138, 0f00000000;
	st.global.f32 	[%rd175+-1024], %f140;
	ld.global.nc.f32 	%f141, [%rd177];
	ld.global.nc.f32 	%f142, [%rd176];
	mul.f32 	%f143, %f14, %f141;
	fma.rn.f32 	%f144, %f143, %f142, 0f00000000;
	st.global.f32 	[%rd175], %f144;
	ld.global.nc.f32 	%f145, [%rd177+1024];
	ld.global.nc.f32 	%f146, [%rd176+1024];
	mul.f32 	%f147, %f14, %f145;
	fma.rn.f32 	%f148, %f147, %f146, 0f00000000;
	st.global.f32 	[%rd175+1024], %f148;
	add.s32 	%r2, %r2, 1024;
	add.s64 	%rd177, %rd177, 4096;
	add.s64 	%rd176, %rd176, 4096;
	add.s64 	%rd175, %rd175, 4096;
	setp.lt.s32 	%p29, %r2, %r53;
	@%p29 bra 	$L__BB0_51;
	bra.uni 	$L__BB0_58;
$L__BB0_52:
	not.b32 	%r62, %r2;
	add.s32 	%r45, %r53, %r62;
	and.b32  	%r63, %r45, 768;
	setp.eq.s32 	%p22, %r63, 768;
	@%p22 bra 	$L__BB0_55;
	shr.u32 	%r64, %r45, 8;
	add.s32 	%r65, %r64, 1;
	and.b32  	%r66, %r65, 3;
	cvt.u64.u32 	%rd101, %r2;
	add.s64 	%rd102, %rd5, %rd101;
	shl.b64 	%rd103, %rd102, 2;
	add.s64 	%rd181, %rd1, %rd103;
	mul.wide.u32 	%rd104, %r2, 4;
	add.s64 	%rd180, %rd2, %rd104;
	add.s64 	%rd179, %rd3, %rd104;
	shl.b64 	%rd105, %rd5, 2;
	add.s64 	%rd106, %rd105, %rd104;
	add.s64 	%rd178, %rd4, %rd106;
	neg.s32 	%r105, %r66;
	shl.b32 	%r67, %r65, 8;
	and.b32  	%r68, %r67, 768;
	add.s32 	%r2, %r2, %r68;
$L__BB0_54:
	.pragma "nounroll";
	ld.global.nc.f32 	%f104, [%rd178];
	ld.global.nc.f32 	%f105, [%rd179];
	ld.global.nc.f32 	%f106, [%rd180];
	mul.f32 	%f107, %f14, %f104;
	fma.rn.f32 	%f108, %f107, %f105, %f106;
	st.global.f32 	[%rd181], %f108;
	add.s64 	%rd181, %rd181, 1024;
	add.s64 	%rd180, %rd180, 1024;
	add.s64 	%rd179, %rd179, 1024;
	add.s64 	%rd178, %rd178, 1024;
	add.s32 	%r105, %r105, 1;
	setp.ne.s32 	%p23, %r105, 0;
	@%p23 bra 	$L__BB0_54;
$L__BB0_55:
	setp.lt.u32 	%p24, %r45, 768;
	@%p24 bra 	$L__BB0_58;
	shl.b64 	%rd107, %rd5, 2;
	cvt.u64.u32 	%rd108, %r2;
	mul.wide.u32 	%rd109, %r2, 4;
	add.s64 	%rd110, %rd107, %rd109;
	add.s64 	%rd111, %rd110, %rd4;
	add.s64 	%rd185, %rd111, 2048;
	add.s64 	%rd112, %rd109, 2048;
	add.s64 	%rd184, %rd3, %rd112;
	add.s64 	%rd183, %rd2, %rd112;
	add.s64 	%rd113, %rd5, %rd108;
	shl.b64 	%rd114, %rd113, 2;
	add.s64 	%rd115, %rd114, %rd1;
	add.s64 	%rd182, %rd115, 2048;
$L__BB0_57:
	ld.global.nc.f32 	%f109, [%rd185+-2048];
	ld.global.nc.f32 	%f110, [%rd184+-2048];
	ld.global.nc.f32 	%f111, [%rd183+-2048];
	mul.f32 	%f112, %f14, %f109;
	fma.rn.f32 	%f113, %f112, %f110, %f111;
	st.global.f32 	[%rd182+-2048], %f113;
	ld.global.nc.f32 	%f114, [%rd185+-1024];
	ld.global.nc.f32 	%f115, [%rd184+-1024];
	ld.global.nc.f32 	%f116, [%rd183+-1024];
	mul.f32 	%f117, %f14, %f114;
	fma.rn.f32 	%f118, %f117, %f115, %f116;
	st.global.f32 	[%rd182+-1024], %f118;
	ld.global.nc.f32 	%f119, [%rd185];
	ld.global.nc.f32 	%f120, [%rd184];
	ld.global.nc.f32 	%f121, [%rd183];
	mul.f32 	%f122, %f14, %f119;
	fma.rn.f32 	%f123, %f122, %f120, %f121;
	st.global.f32 	[%rd182], %f123;
	ld.global.nc.f32 	%f124, [%rd185+1024];
	ld.global.nc.f32 	%f125, [%rd184+1024];
	ld.global.nc.f32 	%f126, [%rd183+1024];
	mul.f32 	%f127, %f14, %f124;
	fma.rn.f32 	%f128, %f127, %f125, %f126;
	st.global.f32 	[%rd182+1024], %f128;
	add.s32 	%r2, %r2, 1024;
	add.s64 	%rd185, %rd185, 4096;
	add.s64 	%rd184, %rd184, 4096;
	add.s64 	%rd183, %rd183, 4096;
	add.s64 	%rd182, %rd182, 4096;
	setp.lt.s32 	%p25, %r2, %r53;
	@%p25 bra 	$L__BB0_57;
$L__BB0_58:
	ret;

}
.entry _ZN36_GLOBAL__N__f131379e_4_k_cu_19f434eb23rmsnorm_backward_kernelILi256EEEvPKfS2_S2_PfS3_S3_iif(
	.param .u64 .ptr .align 1 _ZN36_GLOBAL__N__f131379e_4_k_cu_19f434eb23rmsnorm_backward_kernelILi256EEEvPKfS2_S2_PfS3_S3_iif_param_0,
	.param .u64 .ptr .align 1 _ZN36_GLOBAL__N__f131379e_4_k_cu_19f434eb23rmsnorm_backward_kernelILi256EEEvPKfS2_S2_PfS3_S3_iif_param_1,
	.param .u64 .ptr .align 1 _ZN36_GLOBAL__N__f131379e_4_k_cu_19f434eb23rmsnorm_backward_kernelILi256EEEvPKfS2_S2_PfS3_S3_iif_param_2,
	.param .u64 .ptr .align 1 _ZN36_GLOBAL__N__f131379e_4_k_cu_19f434eb23rmsnorm_backward_kernelILi256EEEvPKfS2_S2_PfS3_S3_iif_param_3,
	.param .u64 .ptr .align 1 _ZN36_GLOBAL__N__f131379e_4_k_cu_19f434eb23rmsnorm_backward_kernelILi256EEEvPKfS2_S2_PfS3_S3_iif_param_4,
	.param .u64 .ptr .align 1 _ZN36_GLOBAL__N__f131379e_4_k_cu_19f434eb23rmsnorm_backward_kernelILi256EEEvPKfS2_S2_PfS3_S3_iif_param_5,
	.param .u32 _ZN36_GLOBAL__N__f131379e_4_k_cu_19f434eb23rmsnorm_backward_kernelILi256EEEvPKfS2_S2_PfS3_S3_iif_param_6,
	.param .u32 _ZN36_GLOBAL__N__f131379e_4_k_cu_19f434eb23rmsnorm_backward_kernelILi256EEEvPKfS2_S2_PfS3_S3_iif_param_7,
	.param .f32 _ZN36_GLOBAL__N__f131379e_4_k_cu_19f434eb23rmsnorm_backward_kernelILi256EEEvPKfS2_S2_PfS3_S3_iif_param_8
)
{
	.reg .pred 	%p<101>;
	.reg .b32 	%r<186>;
	.reg .b32 	%f<671>;
	.reg .b64 	%rd<246>;

	ld.param.u64 	%rd87, [_ZN36_GLOBAL__N__f131379e_4_k_cu_19f434eb23rmsnorm_backward_kernelILi256EEEvPKfS2_S2_PfS3_S3_iif_param_0];
	ld.param.u64 	%rd89, [_ZN36_GLOBAL__N__f131379e_4_k_cu_19f434eb23rmsnorm_backward_kernelILi256EEEvPKfS2_S2_PfS3_S3_iif_param_2];
	ld.param.u64 	%rd92, [_ZN36_GLOBAL__N__f131379e_4_k_cu_19f434eb23rmsnorm_backward_kernelILi256EEEvPKfS2_S2_PfS3_S3_iif_param_5];
	ld.param.u32 	%r94, [_ZN36_GLOBAL__N__f131379e_4_k_cu_19f434eb23rmsnorm_backward_kernelILi256EEEvPKfS2_S2_PfS3_S3_iif_param_6];
	ld.param.u32 	%r93, [_ZN36_GLOBAL__N__f131379e_4_k_cu_19f434eb23rmsnorm_backward_kernelILi256EEEvPKfS2_S2_PfS3_S3_iif_param_7];
	ld.param.f32 	%f81, [_ZN36_GLOBAL__N__f131379e_4_k_cu_19f434eb23rmsnorm_backward_kernelILi256EEEvPKfS2_S2_PfS3_S3_iif_param_8];
	mov.u32 	%r1, %ctaid.x;
	setp.ge.s32 	%p1, %r1, %r94;
	@%p1 bra 	$L__BB1_152;
	cvta.to.global.u64 	%rd1, %rd89;
	cvta.to.global.u64 	%rd2, %rd87;
	mul.lo.s32 	%r95, %r93, %r1;
	cvt.s64.s32 	%rd3, %r95;
	mul.wide.s32 	%rd93, %r95, 4;
	add.s64 	%rd4, %rd2, %rd93;
	mov.u32 	%r2, %tid.x;
	setp.ge.s32 	%p2, %r2, %r93;
	mov.f32 	%f628, 0f00000000;
	@%p2 bra 	$L__BB1_14;
	not.b32 	%r96, %r2;
	add.s32 	%r97, %r93, %r96;
	shr.u32 	%r98, %r97, 8;
	add.s32 	%r3, %r98, 1;
	and.b32  	%r4, %r3, 15;
	setp.lt.u32 	%p3, %r97, 3840;
	mov.f32 	%f628, 0f00000000;
	mov.u32 	%r154, %r2;
	@%p3 bra 	$L__BB1_5;
	and.b32  	%r99, %r3, 33554416;
	neg.s32 	%r152, %r99;
	shl.b64 	%rd94, %rd3, 2;
	mul.wide.u32 	%rd95, %r2, 4;
	add.s64 	%rd96, %rd94, %rd95;
	add.s64 	%rd97, %rd96, %rd2;
	add.s64 	%rd219, %rd97, 8192;
	mov.f32 	%f628, 0f00000000;
	mov.u32 	%r154, %r2;
$L__BB1_4:
	.pragma "nounroll";
	ld.global.nc.f32 	%f86, [%rd219+-8192];
	fma.rn.f32 	%f87, %f86, %f86, %f628;
	ld.global.nc.f32 	%f88, [%rd219+-7168];
	fma.rn.f32 	%f89, %f88, %f88, %f87;
	ld.global.nc.f32 	%f90, [%rd219+-6144];
	fma.rn.f32 	%f91, %f90, %f90, %f89;
	ld.global.nc.f32 	%f92, [%rd219+-5120];
	fma.rn.f32 	%f93, %f92, %f92, %f91;
	ld.global.nc.f32 	%f94, [%rd219+-4096];
	fma.rn.f32 	%f95, %f94, %f94, %f93;
	ld.global.nc.f32 	%f96, [%rd219+-3072];
	fma.rn.f32 	%f97, %f96, %f96, %f95;
	ld.global.nc.f32 	%f98, [%rd219+-2048];
	fma.rn.f32 	%f99, %f98, %f98, %f97;
	ld.global.nc.f32 	%f100, [%rd219+-1024];
	fma.rn.f32 	%f101, %f100, %f100, %f99;
	ld.global.nc.f32 	%f102, [%rd219];
	fma.rn.f32 	%f103, %f102, %f102, %f101;
	ld.global.nc.f32 	%f104, [%rd219+1024];
	fma.rn.f32 	%f105, %f104, %f104, %f103;
	ld.global.nc.f32 	%f106, [%rd219+2048];
	fma.rn.f32 	%f107, %f106, %f106, %f105;
	ld.global.nc.f32 	%f108, [%rd219+3072];
	fma.rn.f32 	%f109, %f108, %f108, %f107;
	ld.global.nc.f32 	%f110, [%rd219+4096];
	fma.rn.f32 	%f111, %f110, %f110, %f109;
	ld.global.nc.f32 	%f112, [%rd219+5120];
	fma.rn.f32 	%f113, %f112, %f112, %f111;
	ld.global.nc.f32 	%f114, [%rd219+6144];
	fma.rn.f32 	%f115, %f114, %f114, %f113;
	ld.global.nc.f32 	%f116, [%rd219+7168];
	fma.rn.f32 	%f628, %f116, %f116, %f115;
	add.s32 	%r154, %r154, 4096;
	add.s32 	%r152, %r152, 16;
	add.s64 	%rd219, %rd219, 16384;
	setp.ne.s32 	%p4, %r152, 0;
	@%p4 bra 	$L__BB1_4;
$L__BB1_5:
	setp.eq.s32 	%p5, %r4, 0;
	@%p5 bra 	$L__BB1_14;
	and.b32  	%r11, %r3, 7;
	setp.lt.u32 	%p6, %r4, 8;
	@%p6 bra 	$L__BB1_8;
	mul.wide.u32 	%rd98, %r154, 4;
	add.s64 	%rd99, %rd4, %rd98;
	ld.global.nc.f32 	%f118, [%rd99];
	fma.rn.f32 	%f119, %f118, %f118, %f628;
	ld.global.nc.f32 	%f120, [%rd99+1024];
	fma.rn.f32 	%f121, %f120, %f120, %f119;
	ld.global.nc.f32 	%f122, [%rd99+2048];
	fma.rn.f32 	%f123, %f122, %f122, %f121;
	ld.global.nc.f32 	%f124, [%rd99+3072];
	fma.rn.f32 	%f125, %f124, %f124, %f123;
	ld.global.nc.f32 	%f126, [%rd99+4096];
	fma.rn.f32 	%f127, %f126, %f126, %f125;
	ld.global.nc.f32 	%f128, [%rd99+5120];
	fma.rn.f32 	%f129, %f128, %f128, %f127;
	ld.global.nc.f32 	%f130, [%rd99+6144];
	fma.rn.f32 	%f131, %f130, %f130, %f129;
	ld.global.nc.f32 	%f132, [%rd99+7168];
	fma.rn.f32 	%f628, %f132, %f132, %f131;
	add.s32 	%r154, %r154, 2048;
$L__BB1_8:
	setp.eq.s32 	%p7, %r11, 0;
	@%p7 bra 	$L__BB1_14;
	and.b32  	%r14, %r3, 3;
	setp.lt.u32 	%p8, %r11, 4;
	@%p8 bra 	$L__BB1_11;
	mul.wide.u32 	%rd100, %r154, 4;
	add.s64 	%rd101, %rd4, %rd100;
	ld.global.nc.f32 	%f134, [%rd101];
	fma.rn.f32 	%f135, %f134, %f134, %f628;
	ld.global.nc.f32 	%f136, [%rd101+1024];
	fma.rn.f32 	%f137, %f136, %f136, %f135;
	ld.global.nc.f32 	%f138, [%rd101+2048];
	fma.rn.f32 	%f139, %f138, %f138, %f137;
	ld.global.nc.f32 	%f140, [%rd101+3072];
	fma.rn.f32 	%f628, %f140, %f140, %f139;
	add.s32 	%r154, %r154, 1024;
$L__BB1_11:
	setp.eq.s32 	%p9, %r14, 0;
	@%p9 bra 	$L__BB1_14;
	shl.b64 	%rd102, %rd3, 2;
	mul.wide.u32 	%rd103, %r154, 4;
	add.s64 	%rd104, %rd102, %rd103;
	add.s64 	%rd220, %rd2, %rd104;
	neg.s32 	%r157, %r14;
$L__BB1_13:
	.pragma "nounroll";
	ld.global.nc.f32 	%f141, [%rd220];
	fma.rn.f32 	%f628, %f141, %f141, %f628;
	add.s64 	%rd220, %rd220, 1024;
	add.s32 	%r157, %r157, 1;
	setp.ne.s32 	%p10, %r157, 0;
	@%p10 bra 	$L__BB1_13;
$L__BB1_14:
	shl.b32 	%r100, %r2, 2;
	mov.u32 	%r101, _ZZN34_INTERNAL_f131379e_4_k_cu_19f434eb36_GLOBAL__N__f131379e_4_k_cu_19f434eb9block_sumILi256EEEffE4smem;
	add.s32 	%r20, %r101, %r100;
	st.shared.f32 	[%r20], %f628;
	bar.sync 	0;
	setp.gt.u32 	%p11, %r2, 127;
	@%p11 bra 	$L__BB1_16;
	ld.shared.f32 	%f142, [%r20+512];
	ld.shared.f32 	%f143, [%r20];
	add.f32 	%f144, %f142, %f143;
	st.shared.f32 	[%r20], %f144;
$L__BB1_16:
	bar.sync 	0;
	setp.gt.u32 	%p12, %r2, 63;
	@%p12 bra 	$L__BB1_18;
	ld.shared.f32 	%f145, [%r20+256];
	ld.shared.f32 	%f146, [%r20];
	add.f32 	%f147, %f145, %f146;
	st.shared.f32 	[%r20], %f147;
$L__BB1_18:
	bar.sync 	0;
	setp.gt.u32 	%p13, %r2, 31;
	@%p13 bra 	$L__BB1_20;
	ld.shared.f32 	%f148, [%r20+128];
	ld.shared.f32 	%f149, [%r20];
	add.f32 	%f150, %f148, %f149;
	st.shared.f32 	[%r20], %f150;
$L__BB1_20:
	bar.sync 	0;
	setp.gt.u32 	%p14, %r2, 15;
	@%p14 bra 	$L__BB1_22;
	ld.shared.f32 	%f151, [%r20+64];
	ld.shared.f32 	%f152, [%r20];
	add.f32 	%f153, %f151, %f152;
	st.shared.f32 	[%r20], %f153;
$L__BB1_22:
	bar.sync 	0;
	setp.gt.u32 	%p15, %r2, 7;
	@%p15 bra 	$L__BB1_24;
	ld.shared.f32 	%f154, [%r20+32];
	ld.shared.f32 	%f155, [%r20];
	add.f32 	%f156, %f154, %f155;
	st.shared.f32 	[%r20], %f156;
$L__BB1_24:
	bar.sync 	0;
	setp.gt.u32 	%p16, %r2, 3;
	@%p16 bra 	$L__BB1_26;
	ld.shared.f32 	%f157, [%r20+16];
	ld.shared.f32 	%f158, [%r20];
	add.f32 	%f159, %f157, %f158;
	st.shared.f32 	[%r20], %f159;
$L__BB1_26:
	bar.sync 	0;
	setp.gt.u32 	%p17, %r2, 1;
	@%p17 bra 	$L__BB1_28;
	ld.shared.f32 	%f160, [%r20+8];
	ld.shared.f32 	%f161, [%r20];
	add.f32 	%f162, %f160, %f161;
	st.shared.f32 	[%r20], %f162;
$L__BB1_28:
	bar.sync 	0;
	setp.ne.s32 	%p18, %r2, 0;
	@%p18 bra 	$L__BB1_30;
	ld.shared.f32 	%f163, [_ZZN34_INTERNAL_f131379e_4_k_cu_19f434eb36_GLOBAL__N__f131379e_4_k_cu_19f434eb9block_sumILi256EEEffE4smem+4];
	ld.shared.f32 	%f164, [%r20];
	add.f32 	%f165, %f163, %f164;
	st.shared.f32 	[%r20], %f165;
$L__BB1_30:
	shl.b64 	%rd105, %rd3, 2;
	add.s64 	%rd11, %rd1, %rd105;
	setp.ge.s32 	%p19, %r2, %r93;
	bar.sync 	0;
	ld.shared.f32 	%f167, [_ZZN34_INTERNAL_f131379e_4_k_cu_19f434eb36_GLOBAL__N__f131379e_4_k_cu_19f434eb9block_sumILi256EEEffE4smem];
	cvt.rn.f32.s32 	%f14, %r93;
	div.rn.f32 	%f168, %f167, %f14;
	add.f32 	%f169, %f81, %f168;
	rsqrt.approx.f32 	%f15, %f169;
	mov.f32 	%f644, 0f00000000;
	@%p19 bra 	$L__BB1_55;
	ld.param.u64 	%rd202, [_ZN36_GLOBAL__N__f131379e_4_k_cu_19f434eb23rmsnorm_backward_kernelILi256EEEvPKfS2_S2_PfS3_S3_iif_param_1];
	setp.ne.s64 	%p20, %rd202, 0;
	@%p20 bra 	$L__BB1_44;
	not.b32 	%r109, %r2;
	add.s32 	%r110, %r93, %r109;
	shr.u32 	%r111, %r110, 8;
	add.s32 	%r21, %r111, 1;
	setp.lt.u32 	%p28, %r110, 3840;
	mov.f32 	%f644, 0f00000000;
	mov.u32 	%r160, %r2;
	@%p28 bra 	$L__BB1_35;
	and.b32  	%r112, %r21, 33554416;
	neg.s32 	%r158, %r112;
	mul.wide.u32 	%rd128, %r2, 4;
	add.s64 	%rd129, %rd105, %rd128;
	add.s64 	%rd130, %rd129, 8192;
	add.s64 	%rd222, %rd1, %rd130;
	add.s64 	%rd221, %rd2, %rd130;
	mov.f32 	%f644, 0f00000000;
	mov.u32 	%r160, %r2;
$L__BB1_34:
	.pragma "nounroll";
	ld.global.nc.f32 	%f249, [%rd222+-8192];
	ld.global.nc.f32 	%f250, [%rd221+-8192];
	fma.rn.f32 	%f251, %f249, %f250, %f644;
	ld.global.nc.f32 	%f252, [%rd222+-7168];
	ld.global.nc.f32 	%f253, [%rd221+-7168];
	fma.rn.f32 	%f254, %f252, %f253, %f251;
	ld.global.nc.f32 	%f255, [%rd222+-6144];
	ld.global.nc.f32 	%f256, [%rd221+-6144];
	fma.rn.f32 	%f257, %f255, %f256, %f254;
	ld.global.nc.f32 	%f258, [%rd222+-5120];
	ld.global.nc.f32 	%f259, [%rd221+-5120];
	fma.rn.f32 	%f260, %f258, %f259, %f257;
	ld.global.nc.f32 	%f261, [%rd222+-4096];
	ld.global.nc.f32 	%f262, [%rd221+-4096];
	fma.rn.f32 	%f263, %f261, %f262, %f260;
	ld.global.nc.f32 	%f264, [%rd222+-3072];
	ld.global.nc.f32 	%f265, [%rd221+-3072];
	fma.rn.f32 	%f266, %f264, %f265, %f263;
	ld.global.nc.f32 	%f267, [%rd222+-2048];
	ld.global.nc.f32 	%f268, [%rd221+-2048];
	fma.rn.f32 	%f269, %f267, %f268, %f266;
	ld.global.nc.f32 	%f270, [%rd222+-1024];
	ld.global.nc.f32 	%f271, [%rd221+-1024];
	fma.rn.f32 	%f272, %f270, %f271, %f269;
	ld.global.nc.f32 	%f273, [%rd222];
	ld.global.nc.f32 	%f274, [%rd221];
	fma.rn.f32 	%f275, %f273, %f274, %f272;
	ld.global.nc.f32 	%f276, [%rd222+1024];
	ld.global.nc.f32 	%f277, [%rd221+1024];
	fma.rn.f32 	%f278, %f276, %f277, %f275;
	ld.global.nc.f32 	%f279, [%rd222+2048];
	ld.global.nc.f32 	%f280, [%rd221+2048];
	fma.rn.f32 	%f281, %f279, %f280, %f278;
	ld.global.nc.f32 	%f282, [%rd222+3072];
	ld.global.nc.f32 	%f283, [%rd221+3072];
	fma.rn.f32 	%f284, %f282, %f283, %f281;
	ld.global.nc.f32 	%f285, [%rd222+4096];
	ld.global.nc.f32 	%f286, [%rd221+4096];
	fma.rn.f32 	%f287, %f285, %f286, %f284;
	ld.global.nc.f32 	%f288, [%rd222+5120];
	ld.global.nc.f32 	%f289, [%rd221+5120];
	fma.rn.f32 	%f290, %f288, %f289, %f287;
	ld.global.nc.f32 	%f291, [%rd222+6144];
	ld.global.nc.f32 	%f292, [%rd221+6144];
	fma.rn.f32 	%f293, %f291, %f292, %f290;
	ld.global.nc.f32 	%f294, [%rd222+7168];
	ld.global.nc.f32 	%f295, [%rd221+7168];
	fma.rn.f32 	%f644, %f294, %f295, %f293;
	add.s32 	%r160, %r160, 4096;
	add.s32 	%r158, %r158, 16;
	add.s64 	%rd222, %rd222, 16384;
	add.s64 	%rd221, %rd221, 16384;
	setp.ne.s32 	%p29, %r158, 0;
	@%p29 bra 	$L__BB1_34;
$L__BB1_35:
	and.b32  	%r113, %r21, 15;
	setp.eq.s32 	%p30, %r113, 0;
	@%p30 bra 	$L__BB1_55;
	setp.lt.u32 	%p31, %r113, 8;
	@%p31 bra 	$L__BB1_38;
	mul.wide.u32 	%rd131, %r160, 4;
	add.s64 	%rd132, %rd11, %rd131;
	ld.global.nc.f32 	%f297, [%rd132];
	add.s64 	%rd133, %rd4, %rd131;
	ld.global.nc.f32 	%f298, [%rd133];
	fma.rn.f32 	%f299, %f297, %f298, %f644;
	ld.global.nc.f32 	%f300, [%rd132+1024];
	ld.global.nc.f32 	%f301, [%rd133+1024];
	fma.rn.f32 	%f302, %f300, %f301, %f299;
	ld.global.nc.f32 	%f303, [%rd132+2048];
	ld.global.nc.f32 	%f304, [%rd133+2048];
	fma.rn.f32 	%f305, %f303, %f304, %f302;
	ld.global.nc.f32 	%f306, [%rd132+3072];
	ld.global.nc.f32 	%f307, [%rd133+3072];
	fma.rn.f32 	%f308, %f306, %f307, %f305;
	ld.global.nc.f32 	%f309, [%rd132+4096];
	ld.global.nc.f32 	%f310, [%rd133+4096];
	fma.rn.f32 	%f311, %f309, %f310, %f308;
	ld.global.nc.f32 	%f312, [%rd132+5120];
	ld.global.nc.f32 	%f313, [%rd133+5120];
	fma.rn.f32 	%f314, %f312, %f313, %f311;
	ld.global.nc.f32 	%f315, [%rd132+6144];
	ld.global.nc.f32 	%f316, [%rd133+6144];
	fma.rn.f32 	%f317, %f315, %f316, %f314;
	ld.global.nc.f32 	%f318, [%rd132+7168];
	ld.global.nc.f32 	%f319, [%rd133+7168];
	fma.rn.f32 	%f644, %f318, %f319, %f317;
	add.s32 	%r160, %r160, 2048;
$L__BB1_38:
	and.b32  	%r115, %r21, 7;
	setp.eq.s32 	%p32, %r115, 0;
	@%p32 bra 	$L__BB1_55;
	setp.lt.u32 	%p33, %r115, 4;
	@%p33 bra 	$L__BB1_41;
	mul.wide.u32 	%rd134, %r160, 4;
	add.s64 	%rd135, %rd11, %rd134;
	ld.global.nc.f32 	%f321, [%rd135];
	add.s64 	%rd136, %rd4, %rd134;
	ld.global.nc.f32 	%f322, [%rd136];
	fma.rn.f32 	%f323, %f321, %f322, %f644;
	ld.global.nc.f32 	%f324, [%rd135+1024];
	ld.global.nc.f32 	%f325, [%rd136+1024];
	fma.rn.f32 	%f326, %f324, %f325, %f323;
	ld.global.nc.f32 	%f327, [%rd135+2048];
	ld.global.nc.f32 	%f328, [%rd136+2048];
	fma.rn.f32 	%f329, %f327, %f328, %f326;
	ld.global.nc.f32 	%f330, [%rd135+3072];
	ld.global.nc.f32 	%f331, [%rd136+3072];
	fma.rn.f32 	%f644, %f330, %f331, %f329;
	add.s32 	%r160, %r160, 1024;
$L__BB1_41:
	and.b32  	%r121, %r21, 3;
	setp.eq.s32 	%p34, %r121, 0;
	@%p34 bra 	$L__BB1_55;
	mul.wide.u32 	%rd138, %r160, 4;
	add.s64 	%rd139, %rd105, %rd138;
	add.s64 	%rd224, %rd2, %rd139;
	add.s64 	%rd223, %rd1, %rd139;
	neg.s32 	%r163, %r121;
$L__BB1_43:
	.pragma "nounroll";
	ld.global.nc.f32 	%f332, [%rd223];
	ld.global.nc.f32 	%f333, [%rd224];
	fma.rn.f32 	%f644, %f332, %f333, %f644;
	add.s64 	%rd224, %rd224, 1024;
	add.s64 	%rd223, %rd223, 1024;
	add.s32 	%r163, %r163, 1;
	setp.eq.s32 	%p35, %r163, 0;
	@%p35 bra 	$L__BB1_55;
	bra.uni 	$L__BB1_43;
$L__BB1_44:
	not.b32 	%r102, %r2;
	add.s32 	%r35, %r93, %r102;
	shr.u32 	%r103, %r35, 8;
	add.s32 	%r36, %r103, 1;
	setp.lt.u32 	%p21, %r35, 1792;
	mov.f32 	%f644, 0f00000000;
	mov.u32 	%r166, %r2;
	@%p21 bra 	$L__BB1_47;
	ld.param.u64 	%rd203, [_ZN36_GLOBAL__N__f131379e_4_k_cu_19f434eb23rmsnorm_backward_kernelILi256EEEvPKfS2_S2_PfS3_S3_iif_param_1];
	and.b32  	%r104, %r36, 33554424;
	neg.s32 	%r164, %r104;
	mul.wide.u32 	%rd107, %r2, 4;
	add.s64 	%rd108, %rd105, %rd107;
	add.s64 	%rd109, %rd108, 4096;
	add.s64 	%rd227, %rd1, %rd109;
	cvta.to.global.u64 	%rd110, %rd203;
	add.s64 	%rd111, %rd107, %rd110;
	add.s64 	%rd226, %rd111, 4096;
	add.s64 	%rd225, %rd2, %rd109;
	mov.f32 	%f644, 0f00000000;
	mov.u32 	%r166, %r2;
$L__BB1_46:
	.pragma "nounroll";
	ld.global.nc.f32 	%f173, [%rd227+-4096];
	ld.global.nc.f32 	%f174, [%rd226+-4096];
	mul.f32 	%f175, %f173, %f174;
	ld.global.nc.f32 	%f176, [%rd225+-4096];
	fma.rn.f32 	%f177, %f175, %f176, %f644;
	ld.global.nc.f32 	%f178, [%rd227+-3072];
	ld.global.nc.f32 	%f179, [%rd226+-3072];
	mul.f32 	%f180, %f178, %f179;
	ld.global.nc.f32 	%f181, [%rd225+-3072];
	fma.rn.f32 	%f182, %f180, %f181, %f177;
	ld.global.nc.f32 	%f183, [%rd227+-2048];
	ld.global.nc.f32 	%f184, [%rd226+-2048];
	mul.f32 	%f185, %f183, %f184;
	ld.global.nc.f32 	%f186, [%rd225+-2048];
	fma.rn.f32 	%f187, %f185, %f186, %f182;
	ld.global.nc.f32 	%f188, [%rd227+-1024];
	ld.global.nc.f32 	%f189, [%rd226+-1024];
	mul.f32 	%f190, %f188, %f189;
	ld.global.nc.f32 	%f191, [%rd225+-1024];
	fma.rn.f32 	%f192, %f190, %f191, %f187;
	ld.global.nc.f32 	%f193, [%rd227];
	ld.global.nc.f32 	%f194, [%rd226];
	mul.f32 	%f195, %f193, %f194;
	ld.global.nc.f32 	%f196, [%rd225];
	fma.rn.f32 	%f197, %f195, %f196, %f192;
	ld.global.nc.f32 	%f198, [%rd227+1024];
	ld.global.nc.f32 	%f199, [%rd226+1024];
	mul.f32 	%f200, %f198, %f199;
	ld.global.nc.f32 	%f201, [%rd225+1024];
	fma.rn.f32 	%f202, %f200, %f201, %f197;
	ld.global.nc.f32 	%f203, [%rd227+2048];
	ld.global.nc.f32 	%f204, [%rd226+2048];
	mul.f32 	%f205, %f203, %f204;
	ld.global.nc.f32 	%f206, [%rd225+2048];
	fma.rn.f32 	%f207, %f205, %f206, %f202;
	ld.global.nc.f32 	%f208, [%rd227+3072];
	ld.global.nc.f32 	%f209, [%rd226+3072];
	mul.f32 	%f210, %f208, %f209;
	ld.global.nc.f32 	%f211, [%rd225+3072];
	fma.rn.f32 	%f644, %f210, %f211, %f207;
	add.s32 	%r166, %r166, 2048;
	add.s32 	%r164, %r164, 8;
	add.s64 	%rd227, %rd227, 8192;
	add.s64 	%rd226, %rd226, 8192;
	add.s64 	%rd225, %rd225, 8192;
	setp.ne.s32 	%p22, %r164, 0;
	@%p22 bra 	$L__BB1_46;
$L__BB1_47:
	and.b32  	%r105, %r36, 7;
	setp.eq.s32 	%p23, %r105, 0;
	@%p23 bra 	$L__BB1_55;
	setp.lt.u32 	%p24, %r105, 4;
	@%p24 bra 	$L__BB1_50;
	ld.param.u64 	%rd204, [_ZN36_GLOBAL__N__f131379e_4_k_cu_19f434eb23rmsnorm_backward_kernelILi256EEEvPKfS2_S2_PfS3_S3_iif_param_1];
	mul.wide.u32 	%rd112, %r166, 4;
	add.s64 	%rd113, %rd11, %rd112;
	ld.global.nc.f32 	%f213, [%rd113];
	cvta.to.global.u64 	%rd114, %rd204;
	add.s64 	%rd115, %rd114, %rd112;
	ld.global.nc.f32 	%f214, [%rd115];
	mul.f32 	%f215, %f213, %f214;
	add.s64 	%rd116, %rd4, %rd112;
	ld.global.nc.f32 	%f216, [%rd116];
	fma.rn.f32 	%f217, %f215, %f216, %f644;
	ld.global.nc.f32 	%f218, [%rd113+1024];
	ld.global.nc.f32 	%f219, [%rd115+1024];
	mul.f32 	%f220, %f218, %f219;
	ld.global.nc.f32 	%f221, [%rd116+1024];
	fma.rn.f32 	%f222, %f220, %f221, %f217;
	ld.global.nc.f32 	%f223, [%rd113+2048];
	ld.global.nc.f32 	%f224, [%rd115+2048];
	mul.f32 	%f225, %f223, %f224;
	ld.global.nc.f32 	%f226, [%rd116+2048];
	fma.rn.f32 	%f227, %f225, %f226, %f222;
	ld.global.nc.f32 	%f228, [%rd113+3072];
	ld.global.nc.f32 	%f229, [%rd115+3072];
	mul.f32 	%f230, %f228, %f229;
	ld.global.nc.f32 	%f231, [%rd116+3072];
	fma.rn.f32 	%f644, %f230, %f231, %f227;
	add.s32 	%r166, %r166, 1024;
$L__BB1_50:
	and.b32  	%r107, %r36, 3;
	setp.eq.s32 	%p25, %r107, 0;
	@%p25 bra 	$L__BB1_55;
	setp.eq.s32 	%p26, %r107, 1;
	@%p26 bra 	$L__BB1_53;
	ld.param.u64 	%rd205, [_ZN36_GLOBAL__N__f131379e_4_k_cu_19f434eb23rmsnorm_backward_kernelILi256EEEvPKfS2_S2_PfS3_S3_iif_param_1];
	mul.wide.u32 	%rd117, %r166, 4;
	add.s64 	%rd118, %rd11, %rd117;
	ld.global.nc.f32 	%f233, [%rd118];
	cvta.to.global.u64 	%rd119, %rd205;
	add.s64 	%rd120, %rd119, %rd117;
	ld.global.nc.f32 	%f234, [%rd120];
	mul.f32 	%f235, %f233, %f234;
	add.s64 	%rd121, %rd4, %rd117;
	ld.global.nc.f32 	%f236, [%rd121];
	fma.rn.f32 	%f237, %f235, %f236, %f644;
	ld.global.nc.f32 	%f238, [%rd118+1024];
	ld.global.nc.f32 	%f239, [%rd120+1024];
	mul.f32 	%f240, %f238, %f239;
	ld.global.nc.f32 	%f241, [%rd121+1024];
	fma.rn.f32 	%f644, %f240, %f241, %f237;
	add.s32 	%r166, %r166, 512;
$L__BB1_53:
	and.b32  	%r108, %r35, 256;
	setp.ne.s32 	%p27, %r108, 0;
	@%p27 bra 	$L__BB1_55;
	ld.param.u64 	%rd206, [_ZN36_GLOBAL__N__f131379e_4_k_cu_19f434eb23rmsnorm_backward_kernelILi256EEEvPKfS2_S2_PfS3_S3_iif_param_1];
	mul.wide.u32 	%rd122, %r166, 4;
	add.s64 	%rd123, %rd11, %rd122;
	ld.global.nc.f32 	%f242, [%rd123];
	cvta.to.global.u64 	%rd124, %rd206;
	add.s64 	%rd125, %rd124, %rd122;
	ld.global.nc.f32 	%f243, [%rd125];
	mul.f32 	%f244, %f242, %f243;
	add.s64 	%rd126, %rd4, %rd122;
	ld.global.nc.f32 	%f245, [%rd126];
	fma.rn.f32 	%f644, %f244, %f245, %f644;
$L__BB1_55:
	setp.gt.u32 	%p36, %r2, 127;
	st.shared.f32 	[%r20], %f644;
	bar.sync 	0;
	@%p36 bra 	$L__BB1_57;
	ld.shared.f32 	%f334, [%r20+512];
	ld.shared.f32 	%f335, [%r20];
	add.f32 	%f336, %f334, %f335;
	st.shared.f32 	[%r20], %f336;
$L__BB1_57:
	setp.gt.u32 	%p37, %r2, 63;
	bar.sync 	0;
	@%p37 bra 	$L__BB1_59;
	ld.shared.f32 	%f337, [%r20+256];
	ld.shared.f32 	%f338, [%r20];
	add.f32 	%f339, %f337, %f338;
	st.shared.f32 	[%r20], %f339;
$L__BB1_59:
	setp.gt.u32 	%p38, %r2, 31;
	bar.sync 	0;
	@%p38 bra 	$L__BB1_61;
	ld.shared.f32 	%f340, [%r20+128];
	ld.shared.f32 	%f341, [%r20];
	add.f32 	%f342, %f340, %f341;
	st.shared.f32 	[%r20], %f342;
$L__BB1_61:
	setp.gt.u32 	%p39, %r2, 15;
	bar.sync 	0;
	@%p39 bra 	$L__BB1_63;
	ld.shared.f32 	%f343, [%r20+64];
	ld.shared.f32 	%f344, [%r20];
	add.f32 	%f345, %f343, %f344;
	st.shared.f32 	[%r20], %f345;
$L__BB1_63:
	setp.gt.u32 	%p40, %r2, 7;
	bar.sync 	0;
	@%p40 bra 	$L__BB1_65;
	ld.shared.f32 	%f346, [%r20+32];
	ld.shared.f32 	%f347, [%r20];
	add.f32 	%f348, %f346, %f347;
	st.shared.f32 	[%r20], %f348;
$L__BB1_65:
	setp.gt.u32 	%p41, %r2, 3;
	bar.sync 	0;
	@%p41 bra 	$L__BB1_67;
	ld.shared.f32 	%f349, [%r20+16];
	ld.shared.f32 	%f350, [%r20];
	add.f32 	%f351, %f349, %f350;
	st.shared.f32 	[%r20], %f351;
$L__BB1_67:
	setp.gt.u32 	%p42, %r2, 1;
	bar.sync 	0;
	@%p42 bra 	$L__BB1_69;
	ld.shared.f32 	%f352, [%r20+8];
	ld.shared.f32 	%f353, [%r20];
	add.f32 	%f354, %f352, %f353;
	st.shared.f32 	[%r20], %f354;
$L__BB1_69:
	setp.ne.s32 	%p43, %r2, 0;
	bar.sync 	0;
	@%p43 bra 	$L__BB1_71;
	ld.shared.f32 	%f355, [_ZZN34_INTERNAL_f131379e_4_k_cu_19f434eb36_GLOBAL__N__f131379e_4_k_cu_19f434eb9block_sumILi256EEEffE4smem+4];
	ld.shared.f32 	%f356, [%r20];
	add.f32 	%f357, %f355, %f356;
	st.shared.f32 	[%r20], %f357;
$L__BB1_71:
	setp.ge.s32 	%p44, %r2, %r93;
	bar.sync 	0;
	ld.shared.f32 	%f358, [_ZZN34_INTERNAL_f131379e_4_k_cu_19f434eb36_GLOBAL__N__f131379e_4_k_cu_19f434eb9block_sumILi256EEEffE4smem];
	rcp.rn.f32 	%f359, %f14;
	mul.f32 	%f360, %f15, %f15;
	mul.f32 	%f361, %f15, %f360;
	mul.f32 	%f362, %f359, %f361;
	mul.f32 	%f40, %f362, %f358;
	@%p44 bra 	$L__BB1_85;
	ld.param.u64 	%rd207, [_ZN36_GLOBAL__N__f131379e_4_k_cu_19f434eb23rmsnorm_backward_kernelILi256EEEvPKfS2_S2_PfS3_S3_iif_param_1];
	setp.ne.s64 	%p45, %rd207, 0;
	@%p45 bra 	$L__BB1_79;
	not.b32 	%r135, %r2;
	add.s32 	%r47, %r93, %r135;
	and.b32  	%r136, %r47, 768;
	setp.eq.s32 	%p50, %r136, 768;
	mov.u32 	%r171, %r2;
	@%p50 bra 	$L__BB1_76;
	ld.param.u64 	%rd212, [_ZN36_GLOBAL__N__f131379e_4_k_cu_19f434eb23rmsnorm_backward_kernelILi256EEEvPKfS2_S2_PfS3_S3_iif_param_3];
	shr.u32 	%r137, %r47, 8;
	add.s32 	%r138, %r137, 1;
	and.b32  	%r139, %r138, 3;
	cvt.u64.u32 	%rd159, %r2;
	add.s64 	%rd160, %rd3, %rd159;
	shl.b64 	%rd161, %rd160, 2;
	cvta.to.global.u64 	%rd162, %rd212;
	add.s64 	%rd230, %rd162, %rd161;
	shl.b64 	%rd163, %rd3, 2;
	mul.wide.u32 	%rd164, %r2, 4;
	add.s64 	%rd165, %rd163, %rd164;
	add.s64 	%rd229, %rd2, %rd165;
	add.s64 	%rd228, %rd1, %rd165;
	neg.s32 	%r169, %r139;
	add.s32 	%r141, %r136, 256;
	and.b32  	%r142, %r141, 768;
	add.s32 	%r171, %r2, %r142;
$L__BB1_75:
	.pragma "nounroll";
	ld.global.nc.f32 	%f398, [%rd228];
	ld.global.nc.f32 	%f399, [%rd229];
	mul.f32 	%f400, %f15, %f398;
	mul.f32 	%f401, %f40, %f399;
	sub.f32 	%f402, %f400, %f401;
	st.global.f32 	[%rd230], %f402;
	add.s64 	%rd230, %rd230, 1024;
	add.s64 	%rd229, %rd229, 1024;
	add.s64 	%rd228, %rd228, 1024;
	add.s32 	%r169, %r169, 1;
	setp.ne.s32 	%p51, %r169, 0;
	@%p51 bra 	$L__BB1_75;
$L__BB1_76:
	setp.lt.u32 	%p52, %r47, 768;
	@%p52 bra 	$L__BB1_85;
	ld.param.u64 	%rd213, [_ZN36_GLOBAL__N__f131379e_4_k_cu_19f434eb23rmsnorm_backward_kernelILi256EEEvPKfS2_S2_PfS3_S3_iif_param_3];
	shl.b64 	%rd166, %rd3, 2;
	cvt.u64.u32 	%rd167, %r171;
	mul.wide.u32 	%rd168, %r171, 4;
	add.s64 	%rd169, %rd166, %rd168;
	add.s64 	%rd170, %rd169, 2048;
	add.s64 	%rd233, %rd1, %rd170;
	add.s64 	%rd232, %rd2, %rd170;
	add.s64 	%rd171, %rd3, %rd167;
	shl.b64 	%rd172, %rd171, 2;
	cvta.to.global.u64 	%rd173, %rd213;
	add.s64 	%rd174, %rd172, %rd173;
	add.s64 	%rd231, %rd174, 2048;
$L__BB1_78:
	ld.global.nc.f32 	%f403, [%rd233+-2048];
	ld.global.nc.f32 	%f404, [%rd232+-2048];
	mul.f32 	%f405, %f15, %f403;
	mul.f32 	%f406, %f40, %f404;
	sub.f32 	%f407, %f405, %f406;
	st.global.f32 	[%rd231+-2048], %f407;
	ld.global.nc.f32 	%f408, [%rd233+-1024];
	ld.global.nc.f32 	%f409, [%rd232+-1024];
	mul.f32 	%f410, %f15, %f408;
	mul.f32 	%f411, %f40, %f409;
	sub.f32 	%f412, %f410, %f411;
	st.global.f32 	[%rd231+-1024], %f412;
	ld.global.nc.f32 	%f413, [%rd233];
	ld.global.nc.f32 	%f414, [%rd232];
	mul.f32 	%f415, %f15, %f413;
	mul.f32 	%f416, %f40, %f414;
	sub.f32 	%f417, %f415, %f416;
	st.global.f32 	[%rd231], %f417;
	ld.global.nc.f32 	%f418, [%rd233+1024];
	ld.global.nc.f32 	%f419, [%rd232+1024];
	mul.f32 	%f420, %f15, %f418;
	mul.f32 	%f421, %f40, %f419;
	sub.f32 	%f422, %f420, %f421;
	st.global.f32 	[%rd231+1024], %f422;
	add.s32 	%r171, %r171, 1024;
	add.s64 	%rd233, %rd233, 4096;
	add.s64 	%rd232, %rd232, 4096;
	add.s64 	%rd231, %rd231, 4096;
	setp.lt.s32 	%p53, %r171, %r93;
	@%p53 bra 	$L__BB1_78;
	bra.uni 	$L__BB1_85;
$L__BB1_79:
	not.b32 	%r127, %r2;
	add.s32 	%r55, %r93, %r127;
	and.b32  	%r128, %r55, 768;
	setp.eq.s32 	%p46, %r128, 768;
	mov.u32 	%r174, %r2;
	@%p46 bra 	$L__BB1_82;
	ld.param.u64 	%rd210, [_ZN36_GLOBAL__N__f131379e_4_k_cu_19f434eb23rmsnorm_backward_kernelILi256EEEvPKfS2_S2_PfS3_S3_iif_param_3];
	ld.param.u64 	%rd208, [_ZN36_GLOBAL__N__f131379e_4_k_cu_19f434eb23rmsnorm_backward_kernelILi256EEEvPKfS2_S2_PfS3_S3_iif_param_1];
	shr.u32 	%r129, %r55, 8;
	add.s32 	%r130, %r129, 1;
	and.b32  	%r131, %r130, 3;
	cvt.u64.u32 	%rd140, %r2;
	add.s64 	%rd141, %rd3, %rd140;
	shl.b64 	%rd142, %rd141, 2;
	cvta.to.global.u64 	%rd143, %rd210;
	add.s64 	%rd237, %rd143, %rd142;
	shl.b64 	%rd144, %rd3, 2;
	mul.wide.u32 	%rd145, %r2, 4;
	add.s64 	%rd146, %rd144, %rd145;
	add.s64 	%rd236, %rd2, %rd146;
	cvta.to.global.u64 	%rd147, %rd208;
	add.s64 	%rd235, %rd147, %rd145;
	add.s64 	%rd234, %rd1, %rd146;
	neg.s32 	%r172, %r131;
	add.s32 	%r133, %r128, 256;
	and.b32  	%r134, %r133, 768;
	add.s32 	%r174, %r2, %r134;
$L__BB1_81:
	.pragma "nounroll";
	ld.global.nc.f32 	%f363, [%rd234];
	ld.global.nc.f32 	%f364, [%rd235];
	ld.global.nc.f32 	%f365, [%rd236];
	mul.f32 	%f366, %f363, %f364;
	mul.f32 	%f367, %f15, %f366;
	mul.f32 	%f368, %f40, %f365;
	sub.f32 	%f369, %f367, %f368;
	st.global.f32 	[%rd237], %f369;
	add.s64 	%rd237, %rd237, 1024;
	add.s64 	%rd236, %rd236, 1024;
	add.s64 	%rd235, %rd235, 1024;
	add.s64 	%rd234, %rd234, 1024;
	add.s32 	%r172, %r172, 1;
	setp.ne.s32 	%p47, %r172, 0;
	@%p47 bra 	$L__BB1_81;
$L__BB1_82:
	setp.lt.u32 	%p48, %r55, 768;
	@%p48 bra 	$L__BB1_85;
	ld.param.u64 	%rd211, [_ZN36_GLOBAL__N__f131379e_4_k_cu_19f434eb23rmsnorm_backward_kernelILi256EEEvPKfS2_S2_PfS3_S3_iif_param_3];
	ld.param.u64 	%rd209, [_ZN36_GLOBAL__N__f131379e_4_k_cu_19f434eb23rmsnorm_backward_kernelILi256EEEvPKfS2_S2_PfS3_S3_iif_param_1];
	shl.b64 	%rd148, %rd3, 2;
	cvt.u64.u32 	%rd149, %r174;
	mul.wide.u32 	%rd150, %r174, 4;
	add.s64 	%rd151, %rd148, %rd150;
	add.s64 	%rd152, %rd151, 2048;
	add.s64 	%rd241, %rd1, %rd152;
	cvta.to.global.u64 	%rd153, %rd209;
	add.s64 	%rd154, %rd150, %rd153;
	add.s64 	%rd240, %rd154, 2048;
	add.s64 	%rd239, %rd2, %rd152;
	add.s64 	%rd155, %rd3, %rd149;
	shl.b64 	%rd156, %rd155, 2;
	cvta.to.global.u64 	%rd157, %rd211;
	add.s64 	%rd158, %rd156, %rd157;
	add.s64 	%rd238, %rd158, 2048;
$L__BB1_84:
	ld.global.nc.f32 	%f370, [%rd241+-2048];
	ld.global.nc.f32 	%f371, [%rd240+-2048];
	ld.global.nc.f32 	%f372, [%rd239+-2048];
	mul.f32 	%f373, %f370, %f371;
	mul.f32 	%f374, %f15, %f373;
	mul.f32 	%f375, %f40, %f372;
	sub.f32 	%f376, %f374, %f375;
	st.global.f32 	[%rd238+-2048], %f376;
	ld.global.nc.f32 	%f377, [%rd241+-1024];
	ld.global.nc.f32 	%f378, [%rd240+-1024];
	ld.global.nc.f32 	%f379, [%rd239+-1024];
	mul.f32 	%f380, %f377, %f378;
	mul.f32 	%f381, %f15, %f380;
	mul.f32 	%f382, %f40, %f379;
	sub.f32 	%f383, %f381, %f382;
	st.global.f32 	[%rd238+-1024], %f383;
	ld.global.nc.f32 	%f384, [%rd241];
	ld.global.nc.f32 	%f385, [%rd240];
	ld.global.nc.f32 	%f386, [%rd239];
	mul.f32 	%f387, %f384, %f385;
	mul.f32 	%f388, %f15, %f387;
	mul.f32 	%f389, %f40, %f386;
	sub.f32 	%f390, %f388, %f389;
	st.global.f32 	[%rd238], %f390;
	ld.global.nc.f32 	%f391, [%rd241+1024];
	ld.global.nc.f32 	%f392, [%rd240+1024];
	ld.global.nc.f32 	%f393, [%rd239+1024];
	mul.f32 	%f394, %f391, %f392;
	mul.f32 	%f395, %f15, %f394;
	mul.f32 	%f396, %f40, %f393;
	sub.f32 	%f397, %f395, %f396;
	st.global.f32 	[%rd238+1024], %f397;
	add.s32 	%r174, %r174, 1024;
	add.s64 	%rd241, %rd241, 4096;
	add.s64 	%rd240, %rd240, 4096;
	add.s64 	%rd239, %rd239, 4096;
	add.s64 	%rd238, %rd238, 4096;
	setp.lt.s32 	%p49, %r174, %r93;
	@%p49 bra 	$L__BB1_84;
$L__BB1_85:
	ld.param.u64 	%rd214, [_ZN36_GLOBAL__N__f131379e_4_k_cu_19f434eb23rmsnorm_backward_kernelILi256EEEvPKfS2_S2_PfS3_S3_iif_param_4];
	or.b64  	%rd175, %rd214, %rd92;
	setp.eq.s64 	%p54, %rd175, 0;
	mov.f32 	%f667, 0f00000000;
	@%p54 bra 	$L__BB1_152;
	setp.ge.s32 	%p55, %r2, %r93;
	mov.f32 	%f668, 0f00000000;
	@%p55 bra 	$L__BB1_111;
	ld.param.u64 	%rd215, [_ZN36_GLOBAL__N__f131379e_4_k_cu_19f434eb23rmsnorm_backward_kernelILi256EEEvPKfS2_S2_PfS3_S3_iif_param_4];
	setp.ne.s64 	%p56, %rd215, 0;
	@%p56 bra 	$L__BB1_100;
	not.b32 	%r148, %r2;
	add.s32 	%r149, %r93, %r148;
	shr.u32 	%r150, %r149, 8;
	add.s32 	%r63, %r150, 1;
	and.b32  	%r64, %r63, 15;
	setp.lt.u32 	%p68, %r149, 3840;
	mov.f32 	%f668, 0f00000000;
	mov.u32 	%r177, %r2;
	@%p68 bra 	$L__BB1_91;
	and.b32  	%r151, %r63, 33554416;
	neg.s32 	%r175, %r151;
	shl.b64 	%rd189, %rd3, 2;
	mul.wide.u32 	%rd190, %r2, 4;
	add.s64 	%rd191, %rd189, %rd190;
	add.s64 	%rd192, %rd191, %rd1;
	add.s64 	%rd242, %rd192, 8192;
	mov.f32 	%f668, 0f00000000;
	mov.u32 	%r177, %r2;
$L__BB1_90:
	.pragma "nounroll";
	setp.eq.s64 	%p69, %rd92, 0;
	ld.global.nc.f32 	%f503, [%rd242+-8192];
	add.f32 	%f504, %f668, %f503;
	ld.global.nc.f32 	%f505, [%rd242+-7168];
	add.f32 	%f506, %f504, %f505;
	ld.global.nc.f32 	%f507, [%rd242+-6144];
	add.f32 	%f508, %f506, %f507;
	ld.global.nc.f32 	%f509, [%rd242+-5120];
	add.f32 	%f510, %f508, %f509;
	ld.global.nc.f32 	%f511, [%rd242+-4096];
	add.f32 	%f512, %f510, %f511;
	ld.global.nc.f32 	%f513, [%rd242+-3072];
	add.f32 	%f514, %f512, %f513;
	ld.global.nc.f32 	%f515, [%rd242+-2048];
	add.f32 	%f516, %f514, %f515;
	ld.global.nc.f32 	%f517, [%rd242+-1024];
	add.f32 	%f518, %f516, %f517;
	ld.global.nc.f32 	%f519, [%rd242];
	add.f32 	%f520, %f518, %f519;
	ld.global.nc.f32 	%f521, [%rd242+1024];
	add.f32 	%f522, %f520, %f521;
	ld.global.nc.f32 	%f523, [%rd242+2048];
	add.f32 	%f524, %f522, %f523;
	ld.global.nc.f32 	%f525, [%rd242+3072];
	add.f32 	%f526, %f524, %f525;
	ld.global.nc.f32 	%f527, [%rd242+4096];
	add.f32 	%f528, %f526, %f527;
	ld.global.nc.f32 	%f529, [%rd242+5120];
	add.f32 	%f530, %f528, %f529;
	ld.global.nc.f32 	%f531, [%rd242+6144];
	add.f32 	%f532, %f530, %f531;
	ld.global.nc.f32 	%f533, [%rd242+7168];
	add.f32 	%f534, %f532, %f533;
	selp.f32 	%f668, %f668, %f534, %p69;
	add.s32 	%r177, %r177, 4096;
	add.s32 	%r175, %r175, 16;
	add.s64 	%rd242, %rd242, 16384;
	setp.ne.s32 	%p70, %r175, 0;
	@%p70 bra 	$L__BB1_90;
$L__BB1_91:
	setp.eq.s32 	%p71, %r64, 0;
	@%p71 bra 	$L__BB1_111;
	and.b32  	%r71, %r63, 7;
	setp.lt.u32 	%p72, %r64, 8;
	@%p72 bra 	$L__BB1_94;
	setp.eq.s64 	%p73, %rd92, 0;
	mul.wide.u32 	%rd193, %r177, 4;
	add.s64 	%rd194, %rd11, %rd193;
	ld.global.nc.f32 	%f537, [%rd194];
	add.f32 	%f538, %f668, %f537;
	ld.global.nc.f32 	%f539, [%rd194+1024];
	add.f32 	%f540, %f538, %f539;
	ld.global.nc.f32 	%f541, [%rd194+2048];
	add.f32 	%f542, %f540, %f541;
	ld.global.nc.f32 	%f543, [%rd194+3072];
	add.f32 	%f544, %f542, %f543;
	ld.global.nc.f32 	%f545, [%rd194+4096];
	add.f32 	%f546, %f544, %f545;
	ld.global.nc.f32 	%f547, [%rd194+5120];
	add.f32 	%f548, %f546, %f547;
	ld.global.nc.f32 	%f549, [%rd194+6144];
	add.f32 	%f550, %f548, %f549;
	ld.global.nc.f32 	%f551, [%rd194+7168];
	add.f32 	%f552, %f550, %f551;
	selp.f32 	%f668, %f668, %f552, %p73;
	add.s32 	%r177, %r177, 2048;
$L__BB1_94:
	setp.eq.s32 	%p74, %r71, 0;
	@%p74 bra 	$L__BB1_111;
	and.b32  	%r74, %r63, 3;
	setp.lt.u32 	%p75, %r71, 4;
	@%p75 bra 	$L__BB1_97;
	setp.eq.s64 	%p76, %rd92, 0;
	mul.wide.u32 	%rd195, %r177, 4;
	add.s64 	%rd196, %rd11, %rd195;
	ld.global.nc.f32 	%f555, [%rd196];
	add.f32 	%f556, %f668, %f555;
	ld.global.nc.f32 	%f557, [%rd196+1024];
	add.f32 	%f558, %f556, %f557;
	ld.global.nc.f32 	%f559, [%rd196+2048];
	add.f32 	%f560, %f558, %f559;
	ld.global.nc.f32 	%f561, [%rd196+3072];
	add.f32 	%f562, %f560, %f561;
	selp.f32 	%f668, %f668, %f562, %p76;
	add.s32 	%r177, %r177, 1024;
$L__BB1_97:
	setp.eq.s32 	%p77, %r74, 0;
	@%p77 bra 	$L__BB1_111;
	shl.b64 	%rd197, %rd3, 2;
	mul.wide.u32 	%rd198, %r177, 4;
	add.s64 	%rd199, %rd197, %rd198;
	add.s64 	%rd243, %rd1, %rd199;
	neg.s32 	%r180, %r74;
$L__BB1_99:
	.pragma "nounroll";
	setp.eq.s64 	%p78, %rd92, 0;
	ld.global.nc.f32 	%f565, [%rd243];
	add.f32 	%f566, %f668, %f565;
	selp.f32 	%f668, %f668, %f566, %p78;
	add.s64 	%rd243, %rd243, 1024;
	add.s32 	%r180, %r180, 1;
	setp.eq.s32 	%p79, %r180, 0;
	@%p79 bra 	$L__BB1_111;
	bra.uni 	$L__BB1_99;
$L__BB1_100:
	not.b32 	%r143, %r2;
	add.s32 	%r80, %r93, %r143;
	shr.u32 	%r144, %r80, 8;
	add.s32 	%r81, %r144, 1;
	and.b32  	%r82, %r81, 7;
	setp.lt.u32 	%p57, %r80, 1792;
	mov.f32 	%f668, 0f00000000;
	mov.u32 	%r183, %r2;
	mov.f32 	%f667, %f668;
	@%p57 bra 	$L__BB1_103;
	and.b32  	%r145, %r81, 33554424;
	neg.s32 	%r181, %r145;
	shl.b64 	%rd176, %rd3, 2;
	mul.wide.u32 	%rd177, %r2, 4;
	add.s64 	%rd178, %rd176, %rd177;
	add.s64 	%rd179, %rd178, 4096;
	add.s64 	%rd245, %rd1, %rd179;
	add.s64 	%rd244, %rd2, %rd179;
	mov.f32 	%f668, 0f00000000;
	mov.u32 	%r183, %r2;
$L__BB1_102:
	.pragma "nounroll";
	setp.eq.s64 	%p58, %rd92, 0;
	ld.global.nc.f32 	%f427, [%rd245+-4096];
	ld.global.nc.f32 	%f428, [%rd244+-4096];
	mul.f32 	%f429, %f15, %f428;
	fma.rn.f32 	%f430, %f427, %f429, %f667;
	add.f32 	%f431, %f668, %f427;
	ld.global.nc.f32 	%f432, [%rd245+-3072];
	ld.global.nc.f32 	%f433, [%rd244+-3072];
	mul.f32 	%f434, %f15, %f433;
	fma.rn.f32 	%f435, %f432, %f434, %f430;
	add.f32 	%f436, %f431, %f432;
	ld.global.nc.f32 	%f437, [%rd245+-2048];
	ld.global.nc.f32 	%f438, [%rd244+-2048];
	mul.f32 	%f439, %f15, %f438;
	fma.rn.f32 	%f440, %f437, %f439, %f435;
	add.f32 	%f441, %f436, %f437;
	ld.global.nc.f32 	%f442, [%rd245+-1024];
	ld.global.nc.f32 	%f443, [%rd244+-1024];
	mul.f32 	%f444, %f15, %f443;
	fma.rn.f32 	%f445, %f442, %f444, %f440;
	add.f32 	%f446, %f441, %f442;
	ld.global.nc.f32 	%f447, [%rd245];
	ld.global.nc.f32 	%f448, [%rd244];
	mul.f32 	%f449, %f15, %f448;
	fma.rn.f32 	%f450, %f447, %f449, %f445;
	add.f32 	%f451, %f446, %f447;
	ld.global.nc.f32 	%f452, [%rd245+1024];
	ld.global.nc.f32 	%f453, [%rd244+1024];
	mul.f32 	%f454, %f15, %f453;
	fma.rn.f32 	%f455, %f452, %f454, %f450;
	add.f32 	%f456, %f451, %f452;
	ld.global.nc.f32 	%f457, [%rd245+2048];
	ld.global.nc.f32 	%f458, [%rd244+2048];
	mul.f32 	%f459, %f15, %f458;
	fma.rn.f32 	%f460, %f457, %f459, %f455;
	add.f32 	%f461, %f456, %f457;
	ld.global.nc.f32 	%f462, [%rd245+3072];
	ld.global.nc.f32 	%f463, [%rd244+3072];
	mul.f32 	%f464, %f15, %f463;
	fma.rn.f32 	%f667, %f462, %f464, %f460;
	add.f32 	%f465, %f461, %f462;
	selp.f32 	%f668, %f668, %f465, %p58;
	add.s32 	%r183, %r183, 2048;
	add.s32 	%r181, %r181, 8;
	add.s64 	%rd245, %rd245, 8192;
	add.s64 	%rd244, %rd244, 8192;
	setp.ne.s32 	%p59, %r181, 0;
	@%p59 bra 	$L__BB1_102;
$L__BB1_103:
	setp.eq.s32 	%p60, %r82, 0;
	@%p60 bra 	$L__BB1_111;
	setp.lt.u32 	%p61, %r82, 4;
	@%p61 bra 	$L__BB1_106;
	setp.eq.s64 	%p62, %rd92, 0;
	mul.wide.u32 	%rd180, %r183, 4;
	add.s64 	%rd181, %rd11, %rd180;
	ld.global.nc.f32 	%f467, [%rd181];
	add.s64 	%rd182, %rd4, %rd180;
	ld.global.nc.f32 	%f468, [%rd182];
	mul.f32 	%f469, %f15, %f468;
	fma.rn.f32 	%f470, %f467, %f469, %f667;
	add.f32 	%f471, %f668, %f467;
	ld.global.nc.f32 	%f472, [%rd181+1024];
	ld.global.nc.f32 	%f473, [%rd182+1024];
	mul.f32 	%f474, %f15, %f473;
	fma.rn.f32 	%f475, %f472, %f474, %f470;
	add.f32 	%f476, %f471, %f472;
	ld.global.nc.f32 	%f477, [%rd181+2048];
	ld.global.nc.f32 	%f478, [%rd182+2048];
	mul.f32 	%f479, %f15, %f478;
	fma.rn.f32 	%f480, %f477, %f479, %f475;
	add.f32 	%f481, %f476, %f477;
	ld.global.nc.f32 	%f482, [%rd181+3072];
	ld.global.nc.f32 	%f483, [%rd182+3072];
	mul.f32 	%f484, %f15, %f483;
	fma.rn.f32 	%f667, %f482, %f484, %f480;
	add.f32 	%f485, %f481, %f482;
	selp.f32 	%f668, %f668, %f485, %p62;
	add.s32 	%r183, %r183, 1024;
$L__BB1_106:
	and.b32  	%r146, %r81, 3;
	setp.eq.s32 	%p63, %r146, 0;
	@%p63 bra 	$L__BB1_111;
	setp.eq.s32 	%p64, %r146, 1;
	@%p64 bra 	$L__BB1_109;
	setp.eq.s64 	%p65, %rd92, 0;
	mul.wide.u32 	%rd183, %r183, 4;
	add.s64 	%rd184, %rd11, %rd183;
	ld.global.nc.f32 	%f487, [%rd184];
	add.s64 	%rd185, %rd4, %rd183;
	ld.global.nc.f32 	%f488, [%rd185];
	mul.f32 	%f489, %f15, %f488;
	fma.rn.f32 	%f490, %f487, %f489, %f667;
	add.f32 	%f491, %f668, %f487;
	ld.global.nc.f32 	%f492, [%rd184+1024];
	ld.global.nc.f32 	%f493, [%rd185+1024];
	mul.f32 	%f494, %f15, %f493;
	fma.rn.f32 	%f667, %f492, %f494, %f490;
	add.f32 	%f495, %f491, %f492;
	selp.f32 	%f668, %f668, %f495, %p65;
	add.s32 	%r183, %r183, 512;
$L__BB1_109:
	and.b32  	%r147, %r80, 256;
	setp.ne.s32 	%p66, %r147, 0;
	@%p66 bra 	$L__BB1_111;
	setp.eq.s64 	%p67, %rd92, 0;
	mul.wide.u32 	%rd186, %r183, 4;
	add.s64 	%rd187, %rd11, %rd186;
	ld.global.nc.f32 	%f496, [%rd187];
	add.s64 	%rd188, %rd4, %rd186;
	ld.global.nc.f32 	%f497, [%rd188];
	mul.f32 	%f498, %f15, %f497;
	fma.rn.f32 	%f667, %f496, %f498, %f667;
	add.f32 	%f499, %f668, %f496;
	selp.f32 	%f668, %f668, %f499, %p67;
$L__BB1_111:
	ld.param.u64 	%rd216, [_ZN36_GLOBAL__N__f131379e_4_k_cu_19f434eb23rmsnorm_backward_kernelILi256EEEvPKfS2_S2_PfS3_S3_iif_param_4];
	setp.eq.s64 	%p80, %rd216, 0;
	mov.f32 	%f669, 0f00000000;
	@%p80 bra 	$L__BB1_129;
	setp.gt.u32 	%p81, %r2, 127;
	st.shared.f32 	[%r20], %f667;
	bar.sync 	0;
	@%p81 bra 	$L__BB1_114;
	ld.shared.f32 	%f568, [%r20+512];
	ld.shared.f32 	%f569, [%r20];
	add.f32 	%f570, %f568, %f569;
	st.shared.f32 	[%r20], %f570;
$L__BB1_114:
	setp.gt.u32 	%p82, %r2, 63;
	bar.sync 	0;
	@%p82 bra 	$L__BB1_116;
	ld.shared.f32 	%f571, [%r20+256];
	ld.shared.f32 	%f572, [%r20];
	add.f32 	%f573, %f571, %f572;
	st.shared.f32 	[%r20], %f573;
$L__BB1_116:
	setp.gt.u32 	%p83, %r2, 31;
	bar.sync 	0;
	@%p83 bra 	$L__BB1_118;
	ld.shared.f32 	%f574, [%r20+128];
	ld.shared.f32 	%f575, [%r20];
	add.f32 	%f576, %f574, %f575;
	st.shared.f32 	[%r20], %f576;
$L__BB1_118:
	setp.gt.u32 	%p84, %r2, 15;
	bar.sync 	0;
	@%p84 bra 	$L__BB1_120;
	ld.shared.f32 	%f577, [%r20+64];
	ld.shared.f32 	%f578, [%r20];
	add.f32 	%f579, %f577, %f578;
	st.shared.f32 	[%r20], %f579;
$L__BB1_120:
	setp.gt.u32 	%p85, %r2, 7;
	bar.sync 	0;
	@%p85 bra 	$L__BB1_122;
	ld.shared.f32 	%f580, [%r20+32];
	ld.shared.f32 	%f581, [%r20];
	add.f32 	%f582, %f580, %f581;
	st.shared.f32 	[%r20], %f582;
$L__BB1_122:
	setp.gt.u32 	%p86, %r2, 3;
	bar.sync 	0;
	@%p86 bra 	$L__BB1_124;
	ld.shared.f32 	%f583, [%r20+16];
	ld.shared.f32 	%f584, [%r20];
	add.f32 	%f585, %f583, %f584;
	st.shared.f32 	[%r20], %f585;
$L__BB1_124:
	setp.gt.u32 	%p87, %r2, 1;
	bar.sync 	0;
	@%p87 bra 	$L__BB1_126;
	ld.shared.f32 	%f586, [%r20+8];
	ld.shared.f32 	%f587, [%r20];
	add.f32 	%f588, %f586, %f587;
	st.shared.f32 	[%r20], %f588;
$L__BB1_126:
	setp.ne.s32 	%p88, %r2, 0;
	bar.sync 	0;
	@%p88 bra 	$L__BB1_128;
	ld.shared.f32 	%f589, [_ZZN34_INTERNAL_f131379e_4_k_cu_19f434eb36_GLOBAL__N__f131379e_4_k_cu_19f434eb9block_sumILi256EEEffE4smem+4];
	ld.shared.f32 	%f590, [%r20];
	add.f32 	%f591, %f589, %f590;
	st.shared.f32 	[%r20], %f591;
$L__BB1_128:
	bar.sync 	0;
	ld.shared.f32 	%f669, [_ZZN34_INTERNAL_f131379e_4_k_cu_19f434eb36_GLOBAL__N__f131379e_4_k_cu_19f434eb9block_sumILi256EEEffE4smem];
$L__BB1_129:
	setp.eq.s64 	%p89, %rd92, 0;
	mov.f32 	%f670, 0f00000000;
	@%p89 bra 	$L__BB1_147;
	setp.gt.u32 	%p90, %r2, 127;
	st.shared.f32 	[%r20], %f668;
	bar.sync 	0;
	@%p90 bra 	$L__BB1_132;
	ld.shared.f32 	%f593, [%r20+512];
	ld.shared.f32 	%f594, [%r20];
	add.f32 	%f595, %f593, %f594;
	st.shared.f32 	[%r20], %f595;
$L__BB1_132:
	setp.gt.u32 	%p91, %r2, 63;
	bar.sync 	0;
	@%p91 bra 	$L__BB1_134;
	ld.shared.f32 	%f596, [%r20+256];
	ld.shared.f32 	%f597, [%r20];
	add.f32 	%f598, %f596, %f597;
	st.shared.f32 	[%r20], %f598;
$L__BB1_134:
	setp.gt.u32 	%p92, %r2, 31;
	bar.sync 	0;
	@%p92 bra 	$L__BB1_136;
	ld.shared.f32 	%f599, [%r20+128];
	ld.shared.f32 	%f600, [%r20];
	add.f32 	%f601, %f599, %f600;
	st.shared.f32 	[%r20], %f601;
$L__BB1_136:
	setp.gt.u32 	%p93, %r2, 15;
	bar.sync 	0;
	@%p93 bra 	$L__BB1_138;
	ld.shared.f32 	%f602, [%r20+64];
	ld.shared.f32 	%f603, [%r20];
	add.f32 	%f604, %f602, %f603;
	st.shared.f32 	[%r20], %f604;
$L__BB1_138:
	setp.gt.u32 	%p94, %r2, 7;
	bar.sync 	0;
	@%p94 bra 	$L__BB1_140;
	ld.shared.f32 	%f605, [%r20+32];
	ld.shared.f32 	%f606, [%r20];
	add.f32 	%f607, %f605, %f606;
	st.shared.f32 	[%r20], %f607;
$L__BB1_140:
	setp.gt.u32 	%p95, %r2, 3;
	bar.sync 	0;
	@%p95 bra 	$L__BB1_142;
	ld.shared.f32 	%f608, [%r20+16];
	ld.shared.f32 	%f609, [%r20];
	add.f32 	%f610, %f608, %f609;
	st.shared.f32 	[%r20], %f610;
$L__BB1_142:
	setp.gt.u32 	%p96, %r2, 1;
	bar.sync 	0;
	@%p96 bra 	$L__BB1_144;
	ld.shared.f32 	%f611, [%r20+8];
	ld.shared.f32 	%f612, [%r20];
	add.f32 	%f613, %f611, %f612;
	st.shared.f32 	[%r20], %f613;
$L__BB1_144:
	setp.ne.s32 	%p97, %r2, 0;
	bar.sync 	0;
	@%p97 bra 	$L__BB1_146;
	ld.shared.f32 	%f614, [_ZZN34_INTERNAL_f131379e_4_k_cu_19f434eb36_GLOBAL__N__f131379e_4_k_cu_19f434eb9block_sumILi256EEEffE4smem+4];
	ld.shared.f32 	%f615, [%r20];
	add.f32 	%f616, %f614, %f615;
	st.shared.f32 	[%r20], %f616;
$L__BB1_146:
	bar.sync 	0;
	ld.shared.f32 	%f670, [_ZZN34_INTERNAL_f131379e_4_k_cu_19f434eb36_GLOBAL__N__f131379e_4_k_cu_19f434eb9block_sumILi256EEEffE4smem];
$L__BB1_147:
	setp.ne.s32 	%p98, %r2, 0;
	@%p98 bra 	$L__BB1_152;
	ld.param.u64 	%rd217, [_ZN36_GLOBAL__N__f131379e_4_k_cu_19f434eb23rmsnorm_backward_kernelILi256EEEvPKfS2_S2_PfS3_S3_iif_param_4];
	setp.eq.s64 	%p99, %rd217, 0;
	@%p99 bra 	$L__BB1_150;
	ld.param.u64 	%rd218, [_ZN36_GLOBAL__N__f131379e_4_k_cu_19f434eb23rmsnorm_backward_kernelILi256EEEvPKfS2_S2_PfS3_S3_iif_param_4];
	cvta.to.global.u64 	%rd200, %rd218;
	atom.global.add.f32 	%f617, [%rd200], %f669;
$L__BB1_150:
	setp.eq.s64 	%p100, %rd92, 0;
	@%p100 bra 	$L__BB1_152;
	cvta.to.global.u64 	%rd201, %rd92;
	atom.global.add.f32 	%f618, [%rd201], %f670;
$L__BB1_152:
	ret;

}


// ===== COMPILED SASS (sm_100) =====

	.target	sm_100

	.elftype	@"ET_EXEC"


//--------------------- .note.nv.tkinfo           --------------------------
	.section	.note.nv.tkinfo,"",@"SHT_NOTE"
	.sectionflags	@"SHF_NOTE_NV_TKINFO"
	.tkinfo
        /*0018*/ 	.word	0x00000002
        /*0030*/ 	.string	""
        /*0030*/ 	.string	"ptxas"
        /*0030*/ 	.string	"Cuda compilation tools, release 13.0, V13.0.88"
        /*0030*/ 	.string	"Build cuda_13.0.r13.0/compiler.36424714_0"
        /*0030*/ 	.string	"-arch sm_100 -m 64 "



//--------------------- .note.nv.cuinfo           --------------------------
	.section	.note.nv.cuinfo,"",@"SHT_NOTE"
	.sectionflags	@"SHF_NOTE_NV_CUINFO"
        /*0018*/ 	.short	0x0002
        /*001a*/ 	.short	0x0064
        /*001c*/ 	.short	0x0082
	.zero		2


//--------------------- .nv.info                  --------------------------
	.section	.nv.info,"",@"SHT_CUDA_INFO"
	.align	4


	//----- nvinfo : EIATTR_REGCOUNT
	.align		4
        /*0000*/ 	.byte	0x04, 0x2f
        /*0002*/ 	.short	(.L_1 - .L_0)
	.align		4
.L_0:
        /*0004*/ 	.word	index@(_ZN36_GLOBAL__N__f131379e_4_k_cu_19f434eb22rmsnorm_forward_kernelILi256EEEvPKfS2_S2_Pfiif)
        /*0008*/ 	.word	0x00000020


	//----- nvinfo : EIATTR_FRAME_SIZE
	.align		4
.L_1:
        /*000c*/ 	.byte	0x04, 0x11
        /*000e*/ 	.short	(.L_3 - .L_2)
	.align		4
.L_2:
        /*0010*/ 	.word	index@($__internal_2_$__cuda_sm3x_div_rn_noftz_f32_slowpath)
        /*0014*/ 	.word	0x00000000


	//----- nvinfo : EIATTR_FRAME_SIZE
	.align		4
.L_3:
        /*0018*/ 	.byte	0x04, 0x11
        /*001a*/ 	.short	(.L_5 - .L_4)
	.align		4
.L_4:
        /*001c*/ 	.word	index@(_ZN36_GLOBAL__N__f131379e_4_k_cu_19f434eb22rmsnorm_forward_kernelILi256EEEvPKfS2_S2_Pfiif)
        /*0020*/ 	.word	0x00000000


	//----- nvinfo : EIATTR_REGCOUNT
	.align		4
.L_5:
        /*0024*/ 	.byte	0x04, 0x2f
        /*0026*/ 	.short	(.L_7 - .L_6)
	.align		4
.L_6:
        /*0028*/ 	.word	index@(_ZN36_GLOBAL__N__f131379e_4_k_cu_19f434eb23rmsnorm_backward_kernelILi256EEEvPKfS2_S2_PfS3_S3_iif)
        /*002c*/ 	.word	0x00000020


	//----- nvinfo : EIATTR_FRAME_SIZE
	.align		4
.L_7:
        /*0030*/ 	.byte	0x04, 0x11
        /*0032*/ 	.short	(.L_9 - .L_8)
	.align		4
.L_8:
        /*0034*/ 	.word	index@($__internal_1_$__cuda_sm3x_div_rn_noftz_f32_slowpath)
        /*0038*/ 	.word	0x00000000


	//----- nvinfo : EIATTR_FRAME_SIZE
	.align		4
.L_9:
        /*003c*/ 	.byte	0x04, 0x11
        /*003e*/ 	.short	(.L_11 - .L_10)
	.align		4
.L_10:
        /*0040*/ 	.word	index@($__internal_0_$__cuda_sm20_rcp_rn_f32_slowpath)
        /*0044*/ 	.word	0x00000000


	//----- nvinfo : EIATTR_FRAME_SIZE
	.align		4
.L_11:
        /*0048*/ 	.byte	0x04, 0x11
        /*004a*/ 	.short	(.L_13 - .L_12)
	.align		4
.L_12:
        /*004c*/ 	.word	index@(_ZN36_GLOBAL__N__f131379e_4_k_cu_19f434eb23rmsnorm_backward_kernelILi256EEEvPKfS2_S2_PfS3_S3_iif)
        /*0050*/ 	.word	0x00000000


	//----- nvinfo : EIATTR_MIN_STACK_SIZE
	.align		4
.L_13:
        /*0054*/ 	.byte	0x04, 0x12
        /*0056*/ 	.short	(.L_15 - .L_14)
	.align		4
.L_14:
        /*0058*/ 	.word	index@(_ZN36_GLOBAL__N__f131379e_4_k_cu_19f434eb23rmsnorm_backward_kernelILi256EEEvPKfS2_S2_PfS3_S3_iif)
        /*005c*/ 	.word	0x00000000


	//----- nvinfo : EIATTR_MIN_STACK_SIZE
	.align		4
.L_15:
        /*0060*/ 	.byte	0x04, 0x12
        /*0062*/ 	.short	(.L_17 - .L_16)
	.align		4
.L_16:
        /*0064*/ 	.word	index@(_ZN36_GLOBAL__N__f131379e_4_k_cu_19f434eb22rmsnorm_forward_kernelILi256EEEvPKfS2_S2_Pfiif)
        /*0068*/ 	.word	0x00000000
.L_17:


//--------------------- .nv.compat                --------------------------
	.section	.nv.compat,"",@"SHT_CUDA_COMPAT_INFO"
	.align	4
        /*0000*/ 	.byte	0x02, 0x09, 0x00, 0x00, 0x02, 0x02, 0x01, 0x00, 0x02, 0x05, 0x05, 0x00, 0x03, 0x07, 0x01, 0x01
        /*0010*/ 	.byte	0x02, 0x03, 0x00, 0x00, 0x02, 0x06, 0x01, 0x00, 0x04, 0x0b, 0x08, 0x00, 0x01, 0x00, 0x00, 0x00
        /*0020*/ 	.byte	0x00, 0x00, 0x00, 0x00


//--------------------- .nv.info._ZN36_GLOBAL__N__f131379e_4_k_cu_19f434eb23rmsnorm_backward_kernelILi256EEEvPKfS2_S2_PfS3_S3_iif --------------------------
	.section	.nv.info._ZN36_GLOBAL__N__f131379e_4_k_cu_19f434eb23rmsnorm_backward_kernelILi256EEEvPKfS2_S2_PfS3_S3_iif,"",@"SHT_CUDA_INFO"
	.sectionflags	@""
	.align	4


	//----- nvinfo : EIATTR_CUDA_API_VERSION
	.align		4
        /*0000*/ 	.byte	0x04, 0x37
        /*0002*/ 	.short	(.L_19 - .L_18)
.L_18:
        /*0004*/ 	.word	0x00000082


	//----- nvinfo : EIATTR_KPARAM_INFO
	.align		4
.L_19:
        /*0008*/ 	.byte	0x04, 0x17
        /*000a*/ 	.short	(.L_21 - .L_20)
.L_20:
        /*000c*/ 	.word	0x00000000
        /*0010*/ 	.short	0x0008
        /*0012*/ 	.short	0x0038
        /*0014*/ 	.byte	0x00, 0xf0, 0x11, 0x00


	//----- nvinfo : EIATTR_KPARAM_INFO
	.align		4
.L_21:
        /*0018*/ 	.byte	0x04, 0x17
        /*001a*/ 	.short	(.L_23 - .L_22)
.L_22:
        /*001c*/ 	.word	0x00000000
        /*0020*/ 	.short	0x0007
        /*0022*/ 	.short	0x0034
        /*0024*/ 	.byte	0x00, 0xf0, 0x11, 0x00


	//----- nvinfo : EIATTR_KPARAM_INFO
	.align		4
.L_23:
        /*0028*/ 	.byte	0x04, 0x17
        /*002a*/ 	.short	(.L_25 - .L_24)
.L_24:
        /*002c*/ 	.word	0x00000000
        /*0030*/ 	.short	0x0006
        /*0032*/ 	.short	0x0030
        /*0034*/ 	.byte	0x00, 0xf0, 0x11, 0x00


	//----- nvinfo : EIATTR_KPARAM_INFO
	.align		4
.L_25:
        /*0038*/ 	.byte	0x04, 0x17
        /*003a*/ 	.short	(.L_27 - .L_26)
.L_26:
        /*003c*/ 	.word	0x00000000
        /*0040*/ 	.short	0x0005
        /*0042*/ 	.short	0x0028
        /*0044*/ 	.byte	0x00, 0xf5, 0x21, 0x00


	//----- nvinfo : EIATTR_KPARAM_INFO
	.align		4
.L_27:
        /*0048*/ 	.byte	0x04, 0x17
        /*004a*/ 	.short	(.L_29 - .L_28)
.L_28:
        /*004c*/ 	.word	0x00000000
        /*0050*/ 	.short	0x0004
        /*0052*/ 	.short	0x0020
        /*0054*/ 	.byte	0x00, 0xf5, 0x21, 0x00


	//----- nvinfo : EIATTR_KPARAM_INFO
	.align		4
.L_29:
        /*0058*/ 	.byte	0x04, 0x17
        /*005a*/ 	.short	(.L_31 - .L_30)
.L_30:
        /*005c*/ 	.word	0x00000000
        /*0060*/ 	.short	0x0003
        /*0062*/ 	.short	0x0018
        /*0064*/ 	.byte	0x00, 0xf5, 0x21, 0x00


	//----- nvinfo : EIATTR_KPARAM_INFO
	.align		4
.L_31:
        /*0068*/ 	.byte	0x04, 0x17
        /*006a*/ 	.short	(.L_33 - .L_32)
.L_32:
        /*006c*/ 	.word	0x00000000
        /*0070*/ 	.short	0x0002
        /*0072*/ 	.short	0x0010
        /*0074*/ 	.byte	0x00, 0xf5, 0x21, 0x00


	//----- nvinfo : EIATTR_KPARAM_INFO
	.align		4
.L_33:
        /*0078*/ 	.byte	0x04, 0x17
        /*007a*/ 	.short	(.L_35 - .L_34)
.L_34:
        /*007c*/ 	.word	0x00000000
        /*0080*/ 	.short	0x0001
        /*0082*/ 	.short	0x0008
        /*0084*/ 	.byte	0x00, 0xf5, 0x21, 0x00


	//----- nvinfo : EIATTR_KPARAM_INFO
	.align		4
.L_35:
        /*0088*/ 	.byte	0x04, 0x17
        /*008a*/ 	.short	(.L_37 - .L_36)
.L_36:
        /*008c*/ 	.word	0x00000000
        /*0090*/ 	.short	0x0000
        /*0092*/ 	.short	0x0000
        /*0094*/ 	.byte	0x00, 0xf5, 0x21, 0x00


	//----- nvinfo : EIATTR_SPARSE_MMA_MASK
	.align		4
.L_37:
        /*0098*/ 	.byte	0x03, 0x50
        /*009a*/ 	.short	0x0000


	//----- nvinfo : EIATTR_MAXREG_COUNT
	.align		4
        /*009c*/ 	.byte	0x03, 0x1b
        /*009e*/ 	.short	0x00ff


	//----- nvinfo : EIATTR_NUM_BARRIERS
	.align		4
        /*00a0*/ 	.byte	0x02, 0x4c
        /*00a2*/ 	.byte	0x01
	.zero		1


	//----- nvinfo : EIATTR_MERCURY_ISA_VERSION
	.align		4
        /*00a4*/ 	.byte	0x03, 0x5f
        /*00a6*/ 	.short	0x0101


	//----- nvinfo : EIATTR_VRC_CTA_INIT_COUNT
	.align		4
        /*00a8*/ 	.byte	0x02, 0x4a
	.zero		1
	.zero		1


	//----- nvinfo : EIATTR_EXIT_INSTR_OFFSETS
	.align		4
        /*00ac*/ 	.byte	0x04, 0x1c
        /*00ae*/ 	.short	(.L_39 - .L_38)


	//   ....[0]....
.L_38:
        /*00b0*/ 	.word	0x00000040


	//   ....[1]....
        /*00b4*/ 	.word	0x00003d40


	//   ....[2]....
        /*00b8*/ 	.word	0x00005680


	//   ....[3]....
        /*00bc*/ 	.word	0x000056c0


	//   ....[4]....
        /*00c0*/ 	.word	0x000056f0


	//----- nvinfo : EIATTR_CRS_STACK_SIZE
	.align		4
.L_39:
        /*00c4*/ 	.byte	0x04, 0x1e
        /*00c6*/ 	.short	(.L_41 - .L_40)
.L_40:
        /*00c8*/ 	.word	0x00000000


	//----- nvinfo : EIATTR_CBANK_PARAM_SIZE
	.align		4
.L_41:
        /*00cc*/ 	.byte	0x03, 0x19
        /*00ce*/ 	.short	0x003c


	//----- nvinfo : EIATTR_PARAM_CBANK
	.align		4
        /*00d0*/ 	.byte	0x04, 0x0a
        /*00d2*/ 	.short	(.L_43 - .L_42)
	.align		4
.L_42:
        /*00d4*/ 	.word	index@(.nv.constant0._ZN36_GLOBAL__N__f131379e_4_k_cu_19f434eb23rmsnorm_backward_kernelILi256EEEvPKfS2_S2_PfS3_S3_iif)
        /*00d8*/ 	.short	0x0380
        /*00da*/ 	.short	0x003c


	//----- nvinfo : EIATTR_SW_WAR
	.align		4
.L_43:
        /*00dc*/ 	.byte	0x04, 0x36
        /*00de*/ 	.short	(.L_45 - .L_44)
.L_44:
        /*00e0*/ 	.word	0x00000008
.L_45:


//--------------------- .nv.info._ZN36_GLOBAL__N__f131379e_4_k_cu_19f434eb22rmsnorm_forward_kernelILi256EEEvPKfS2_S2_Pfiif --------------------------
	.section	.nv.info._ZN36_GLOBAL__N__f131379e_4_k_cu_19f434eb22rmsnorm_forward_kernelILi256EEEvPKfS2_S2_Pfiif,"",@"SHT_CUDA_INFO"
	.sectionflags	@""
	.align	4


	//----- nvinfo : EIATTR_CUDA_API_VERSION
	.align		4
        /*0000*/ 	.byte	0x04, 0x37
        /*0002*/ 	.short	(.L_47 - .L_46)
.L_46:
        /*0004*/ 	.word	0x00000082


	//----- nvinfo : EIATTR_KPARAM_INFO
	.align		4
.L_47:
        /*0008*/ 	.byte	0x04, 0x17
        /*000a*/ 	.short	(.L_49 - .L_48)
.L_48:
        /*000c*/ 	.word	0x00000000
        /*0010*/ 	.short	0x0006
        /*0012*/ 	.short	0x0028
        /*0014*/ 	.byte	0x00, 0xf0, 0x11, 0x00


	//----- nvinfo : EIATTR_KPARAM_INFO
	.align		4
.L_49:
        /*0018*/ 	.byte	0x04, 0x17
        /*001a*/ 	.short	(.L_51 - .L_50)
.L_50:
        /*001c*/ 	.word	0x00000000
        /*0020*/ 	.short	0x0005
        /*0022*/ 	.short	0x0024
        /*0024*/ 	.byte	0x00, 0xf0, 0x11, 0x00


	//----- nvinfo : EIATTR_KPARAM_INFO
	.align		4
.L_51:
        /*0028*/ 	.byte	0x04, 0x17
        /*002a*/ 	.short	(.L_53 - .L_52)
.L_52:
        /*002c*/ 	.word	0x00000000
        /*0030*/ 	.short	0x0004
        /*0032*/ 	.short	0x0020
        /*0034*/ 	.byte	0x00, 0xf0, 0x11, 0x00


	//----- nvinfo : EIATTR_KPARAM_INFO
	.align		4
.L_53:
        /*0038*/ 	.byte	0x04, 0x17
        /*003a*/ 	.short	(.L_55 - .L_54)
.L_54:
        /*003c*/ 	.word	0x00000000
        /*0040*/ 	.short	0x0003
        /*0042*/ 	.short	0x0018
        /*0044*/ 	.byte	0x00, 0xf5, 0x21, 0x00


	//----- nvinfo : EIATTR_KPARAM_INFO
	.align		4
.L_55:
        /*0048*/ 	.byte	0x04, 0x17
        /*004a*/ 	.short	(.L_57 - .L_56)
.L_56:
        /*004c*/ 	.word	0x00000000
        /*0050*/ 	.short	0x0002
        /*0052*/ 	.short	0x0010
        /*0054*/ 	.byte	0x00, 0xf5, 0x21, 0x00


	//----- nvinfo : EIATTR_KPARAM_INFO
	.align		4
.L_57:
        /*0058*/ 	.byte	0x04, 0x17
        /*005a*/ 	.short	(.L_59 - .L_58)
.L_58:
        /*005c*/ 	.word	0x00000000
        /*0060*/ 	.short	0x0001
        /*0062*/ 	.short	0x0008
        /*0064*/ 	.byte	0x00, 0xf5, 0x21, 0x00


	//----- nvinfo : EIATTR_KPARAM_INFO
	.align		4
.L_59:
        /*0068*/ 	.byte	0x04, 0x17
        /*006a*/ 	.short	(.L_61 - .L_60)
.L_60:
        /*006c*/ 	.word	0x00000000
        /*0070*/ 	.short	0x0000
        /*0072*/ 	.short	0x0000
        /*0074*/ 	.byte	0x00, 0xf5, 0x21, 0x00


	//----- nvinfo : EIATTR_SPARSE_MMA_MASK
	.align		4
.L_61:
        /*0078*/ 	.byte	0x03, 0x50
        /*007a*/ 	.short	0x0000


	//----- nvinfo : EIATTR_MAXREG_COUNT
	.align		4
        /*007c*/ 	.byte	0x03, 0x1b
        /*007e*/ 	.short	0x00ff


	//----- nvinfo : EIATTR_NUM_BARRIERS
	.align		4
        /*0080*/ 	.byte	0x02, 0x4c
        /*0082*/ 	.byte	0x01
	.zero		1


	//----- nvinfo : EIATTR_MERCURY_ISA_VERSION
	.align		4
        /*0084*/ 	.byte	0x03, 0x5f
        /*0086*/ 	.short	0x0101


	//----- nvinfo : EIATTR_VRC_CTA_INIT_COUNT
	.align		4
        /*0088*/ 	.byte	0x02, 0x4a
	.zero		1
	.zero		1


	//----- nvinfo : EIATTR_EXIT_INSTR_OFFSETS
	.align		4
        /*008c*/ 	.byte	0x04, 0x1c
        /*008e*/ 	.short	(.L_63 - .L_62)


	//   ....[0]....
.L_62:
        /*0090*/ 	.word	0x00000040


	//   ....[1]....
        /*0094*/ 	.word	0x00000ce0


	//   ....[2]....
        /*0098*/ 	.word	0x00001020


	//   ....[3]....
        /*009c*/ 	.word	0x00001780


	//   ....[4]....
        /*00a0*/ 	.word	0x00001850


	//   ....[5]....
        /*00a4*/ 	.word	0x00001b60


	//   ....[6]....
        /*00a8*/ 	.word	0x000024c0


	//   ....[7]....
        /*00ac*/ 	.word	0x000025d0


	//   ....[8]....
        /*00b0*/ 	.word	0x00002930


	//   ....[9]....
        /*00b4*/ 	.word	0x00003410


	//   ....[10]....
        /*00b8*/ 	.word	0x00003560


	//   ....[11]....
        /*00bc*/ 	.word	0x000038a0


	//   ....[12]....
        /*00c0*/ 	.word	0x00004570


	//   ....[13]....
        /*00c4*/ 	.word	0x00004700


	//----- nvinfo : EIATTR_CRS_STACK_SIZE
	.align		4
.L_63:
        /*00c8*/ 	.byte	0x04, 0x1e
        /*00ca*/ 	.short	(.L_65 - .L_64)
.L_64:
        /*00cc*/ 	.word	0x00000000


	//----- nvinfo : EIATTR_CBANK_PARAM_SIZE
	.align		4
.L_65:
        /*00d0*/ 	.byte	0x03, 0x19
        /*00d2*/ 	.short	0x002c


	//----- nvinfo : EIATTR_PARAM_CBANK
	.align		4
        /*00d4*/ 	.byte	0x04, 0x0a
        /*00d6*/ 	.short	(.L_67 - .L_66)
	.align		4
.L_66:
        /*00d8*/ 	.word	index@(.nv.constant0._ZN36_GLOBAL__N__f131379e_4_k_cu_19f434eb22rmsnorm_forward_kernelILi256EEEvPKfS2_S2_Pfiif)
        /*00dc*/ 	.short	0x0380
        /*00de*/ 	.short	0x002c


	//----- nvinfo : EIATTR_SW_WAR
	.align		4
.L_67:
        /*00e0*/ 	.byte	0x04, 0x36
        /*00e2*/ 	.short	(.L_69 - .L_68)
.L_68:
        /*00e4*/ 	.word	0x00000008
.L_69:


//--------------------- .nv.callgraph             --------------------------
	.section	.nv.callgraph,"",@"SHT_CUDA_CALLGRAPH"
	.align	4
	.sectionentsize	8
	.align		4
        /*0000*/ 	.word	0x00000000
	.align		4
        /*0004*/ 	.word	0xffffffff
	.align		4
        /*0008*/ 	.word	0x00000000
	.align		4
        /*000c*/ 	.word	0xfffffffe
	.align		4
        /*0010*/ 	.word	0x00000000
	.align		4
        /*0014*/ 	.word	0xfffffffd
	.align		4
        /*0018*/ 	.word	0x00000000
	.align		4
        /*001c*/ 	.word	0xfffffffc


//--------------------- .text._ZN36_GLOBAL__N__f131379e_4_k_cu_19f434eb23rmsnorm_backward_kernelILi256EEEvPKfS2_S2_PfS3_S3_iif --------------------------
	.section	.text._ZN36_GLOBAL__N__f131379e_4_k_cu_19f434eb23rmsnorm_backward_kernelILi256EEEvPKfS2_S2_PfS3_S3_iif,"ax",@progbits
	.align	128
.text._ZN36_GLOBAL__N__f131379e_4_k_cu_19f434eb23rmsnorm_backward_kernelILi256EEEvPKfS2_S2_PfS3_S3_iif:
        .type           _ZN36_GLOBAL__N__f131379e_4_k_cu_19f434eb23rmsnorm_backward_kernelILi256EEEvPKfS2_S2_PfS3_S3_iif,@function
        .size           _ZN36_GLOBAL__N__f131379e_4_k_cu_19f434eb23rmsnorm_backward_kernelILi256EEEvPKfS2_S2_PfS3_S3_iif,(.L_x_133 - _ZN36_GLOBAL__N__f131379e_4_k_cu_19f434eb23rmsnorm_backward_kernelILi256EEEvPKfS2_S2_PfS3_S3_iif)
        .other          _ZN36_GLOBAL__N__f131379e_4_k_cu_19f434eb23rmsnorm_backward_kernelILi256EEEvPKfS2_S2_PfS3_S3_iif,@"STO_CUDA_ENTRY STV_DEFAULT"
_ZN36_GLOBAL__N__f131379e_4_k_cu_19f434eb23rmsnorm_backward_kernelILi256EEEvPKfS2_S2_PfS3_S3_iif:
[----:B------:R-:W-:Y:S08]  /*0000*/  LDC R1, c[0x0][0x37c] ;  /* 0x0000df00ff017b82 */ /* 0x000ff00000000800 */
[----:B------:R-:W0:Y:S08]  /*0010*/  S2UR UR4, SR_CTAID.X ;  /* 0x00000000000479c3 */ /* 0x000e300000002500 */
[----:B------:R-:W0:Y:S02]  /*0020*/  LDC R0, c[0x0][0x3b0] ;  /* 0x0000ec00ff007b82 */ /* 0x000e240000000800 */
[----:B0-----:R-:W-:-:S13]  /*0030*/  ISETP.LE.AND P0, PT, R0, UR4, PT ;  /* 0x0000000400007c0c */ /* 0x001fda000bf03270 */
[----:B------:R-:W-:Y:S05]  /*0040*/  @P0 EXIT ;  /* 0x000000000000094d */ /* 0x000fea0003800000 */
[----:B------:R-:W0:Y:S01]  /*0050*/  S2R R11, SR_TID.X ;  /* 0x00000000000b7919 */ /* 0x000e220000002100 */
[----:B------:R-:W1:Y:S01]  /*0060*/  LDC R6, c[0x0][0x3b4] ;  /* 0x0000ed00ff067b82 */ /* 0x000e620000000800 */
[----:B------:R-:W2:Y:S01]  /*0070*/  LDCU.64 UR6, c[0x0][0x358] ;  /* 0x00006b00ff0677ac */ /* 0x000ea20008000a00 */
[----:B------:R-:W-:Y:S01]  /*0080*/  BSSY.RECONVERGENT B0, `(.L_x_0) ;  /* 0x000007f000007945 */ /* 0x000fe20003800200 */
[----:B------:R-:W-:-:S05]  /*0090*/  HFMA2 R7, -RZ, RZ, 0, 0 ;  /* 0x00000000ff077431 */ /* 0x000fca00000001ff */
[----:B------:R-:W3:Y:S01]  /*00a0*/  LDC.64 R4, c[0x0][0x380] ;  /* 0x0000e000ff047b82 */ /* 0x000ee20000000a00 */
[----:B-1----:R-:W-:-:S05]  /*00b0*/  IMAD R10, R6, UR4, RZ ;  /* 0x00000004060a7c24 */ /* 0x002fca000f8e02ff */
[----:B------:R-:W-:Y:S02]  /*00c0*/  SHF.R.S32.HI R13, RZ, 0x1f, R10 ;  /* 0x0000001fff0d7819 */ /* 0x000fe4000001140a */
[----:B0-----:R-:W-:Y:S01]  /*00d0*/  ISETP.GE.AND P2, PT, R11, R6, PT ;  /* 0x000000060b00720c */ /* 0x001fe20003f46270 */
[----:B---3--:R-:W-:-:S12]  /*00e0*/  IMAD.WIDE R4, R10, 0x4, R4 ;  /* 0x000000040a047825 */ /* 0x008fd800078e0204 */
[----:B--2---:R-:W-:Y:S05]  /*00f0*/  @P2 BRA `(.L_x_1) ;  /* 0x0000000400dc2947 */ /* 0x004fea0003800000 */
[----:B------:R-:W-:Y:S01]  /*0100*/  LOP3.LUT R3, RZ, R11, RZ, 0x33, !PT ;  /* 0x0000000bff037212 */ /* 0x000fe200078e33ff */
[----:B------:R-:W-:Y:S01]  /*0110*/  BSSY.RECONVERGENT B1, `(.L_x_2) ;  /* 0x000003a000017945 */ /* 0x000fe20003800200 */
[----:B------:R-:W-:Y:S01]  /*0120*/  MOV R7, RZ ;  /* 0x000000ff00077202 */ /* 0x000fe20000000f00 */
[----:B------:R-:W-:Y:S02]  /*0130*/  IMAD.MOV.U32 R9, RZ, RZ, R11 ;  /* 0x000000ffff097224 */ /* 0x000fe400078e000b */
[----:B------:R-:W-:-:S05]  /*0140*/  IMAD.IADD R3, R3, 0x1, R6 ;  /* 0x0000000103037824 */ /* 0x000fca00078e0206 */
[C---:B------:R-:W-:Y:S02]  /*0150*/  ISETP.GE.U32.AND P1, PT, R3.reuse, 0xf00, PT ;  /* 0x00000f000300780c */ /* 0x040fe40003f26070 */
[----:B------:R-:W-:-:S04]  /*0160*/  LEA.HI R0, R3, 0x1, RZ, 0x18 ;  /* 0x0000000103007811 */ /* 0x000fc800078fc0ff */
[----:B------:R-:W-:-:S04]  /*0170*/  LOP3.LUT R25, R0, 0xf, RZ, 0xc0, !PT ;  /* 0x0000000f00197812 */ /* 0x000fc800078ec0ff */
[----:B------:R-:W-:-:S03]  /*0180*/  ISETP.NE.AND P0, PT, R25, RZ, PT ;  /* 0x000000ff1900720c */ /* 0x000fc60003f05270 */
[----:B------:R-:W-:Y:S10]  /*0190*/  @!P1 BRA `(.L_x_3) ;  /* 0x0000000000c49947 */ /* 0x000ff40003800000 */
[----:B------:R-:W0:Y:S01]  /*01a0*/  LDCU.64 UR4, c[0x0][0x380] ;  /* 0x00007000ff0477ac */ /* 0x000e220008000a00 */
[C---:B------:R-:W-:Y:S01]  /*01b0*/  SHF.L.U64.HI R3, R10.reuse, 0x2, R13 ;  /* 0x000000020a037819 */ /* 0x040fe2000001020d */
[----:B------:R-:W-:Y:S01]  /*01c0*/  IMAD.MOV.U32 R7, RZ, RZ, RZ ;  /* 0x000000ffff077224 */ /* 0x000fe200078e00ff */
[----:B------:R-:W-:Y:S02]  /*01d0*/  SHF.L.U32 R2, R10, 0x2, RZ ;  /* 0x000000020a027819 */ /* 0x000fe400000006ff */
[----:B------:R-:W-:Y:S02]  /*01e0*/  LOP3.LUT R8, R0, 0x1fffff0, RZ, 0xc0, !PT ;  /* 0x01fffff000087812 */ /* 0x000fe400078ec0ff */
[----:B------:R-:W-:Y:S01]  /*01f0*/  MOV R9, R11 ;  /* 0x0000000b00097202 */ /* 0x000fe20000000f00 */
[----:B------:R-:W-:-:S04]  /*0200*/  IMAD.WIDE.U32 R2, R11, 0x4, R2 ;  /* 0x000000040b027825 */ /* 0x000fc800078e0002 */
[----:B------:R-:W-:Y:S01]  /*0210*/  IMAD.MOV R8, RZ, RZ, -R8 ;  /* 0x000000ffff087224 */ /* 0x000fe200078e0a08 */
[----:B0-----:R-:W-:-:S04]  /*0220*/  IADD3 R2, P1, PT, R2, UR4, RZ ;  /* 0x0000000402027c10 */ /* 0x001fc8000ff3e0ff */
[----:B------:R-:W-:-:S04]  /*0230*/  IADD3 R2, P3, PT, R2, 0x2000, RZ ;  /* 0x0000200002027810 */ /* 0x000fc80007f7e0ff */
[----:B------:R-:W-:-:S09]  /*0240*/  IADD3.X R3, PT, PT, RZ, UR5, R3, P3, P1 ;  /* 0x00000005ff037c10 */ /* 0x000fd20009fe2403 */
.L_x_4:
[----:B------:R-:W2:Y:S04]  /*0250*/  LDG.E.CONSTANT R24, desc[UR6][R2.64+-0x2000] ;  /* 0xffe0000602187981 */ /* 0x000ea8000c1e9900 */
[----:B------:R-:W3:Y:S04]  /*0260*/  LDG.E.CONSTANT R27, desc[UR6][R2.64+-0x1c00] ;  /* 0xffe40006021b7981 */ /* 0x000ee8000c1e9900 */
[----:B------:R-:W4:Y:S04]  /*0270*/  LDG.E.CONSTANT R23, desc[UR6][R2.64+-0x1800] ;  /* 0xffe8000602177981 */ /* 0x000f28000c1e9900 */
[----:B------:R-:W5:Y:S04]  /*0280*/  LDG.E.CONSTANT R12, desc[UR6][R2.64+-0x1400] ;  /* 0xffec0006020c7981 */ /* 0x000f68000c1e9900 */
        /* <DEDUP_REMOVED lines=8> */
[----:B------:R-:W5:Y:S01]  /*0310*/  LDG.E.CONSTANT R22, desc[UR6][R2.64+0x1000] ;  /* 0x0010000602167981 */ /* 0x000f62000c1e9900 */
[----:B--2---:R-:W-:-:S03]  /*0320*/  FFMA R24, R24, R24, R7 ;  /* 0x0000001818187223 */ /* 0x004fc60000000007 */
[----:B------:R-:W2:Y:S01]  /*0330*/  LDG.E.CONSTANT R7, desc[UR6][R2.64+0x1400] ;  /* 0x0014000602077981 */ /* 0x000ea2000c1e9900 */
[----:B---3--:R-:W-:-:S03]  /*0340*/  FFMA R26, R27, R27, R24 ;  /* 0x0000001b1b1a7223 */ /* 0x008fc60000000018 */
[----:B------:R-:W3:Y:S01]  /*0350*/  LDG.E.CONSTANT R24, desc[UR6][R2.64+0x1800] ;  /* 0x0018000602187981 */ /* 0x000ee2000c1e9900 */
[----:B----4-:R-:W-:-:S03]  /*0360*/  FFMA R27, R23, R23, R26 ;  /* 0x00000017171b7223 */ /* 0x010fc6000000001a */
[----:B------:R0:W4:Y:S01]  /*0370*/  LDG.E.CONSTANT R23, desc[UR6][R2.64+0x1c00] ;  /* 0x001c000602177981 */ /* 0x000122000c1e9900 */
[----:B------:R-:W-:Y:S01]  /*0380*/  IADD3 R8, PT, PT, R8, 0x10, RZ ;  /* 0x0000001008087810 */ /* 0x000fe20007ffe0ff */
[----:B-----5:R-:W-:Y:S01]  /*0390*/  FFMA R27, R12, R12, R27 ;  /* 0x0000000c0c1b7223 */ /* 0x020fe2000000001b */
[----:B------:R-:W-:Y:S02]  /*03a0*/  IADD3 R9, PT, PT, R9, 0x1000, RZ ;  /* 0x0000100009097810 */ /* 0x000fe40007ffe0ff */
[----:B------:R-:W-:Y:S01]  /*03b0*/  ISETP.NE.AND P1, PT, R8, RZ, PT ;  /* 0x000000ff0800720c */ /* 0x000fe20003f25270 */
[----:B------:R-:W-:-:S04]  /*03c0*/  FFMA R14, R14, R14, R27 ;  /* 0x0000000e0e0e7223 */ /* 0x000fc8000000001b */
[----:B------:R-:W-:Y:S01]  /*03d0*/  FFMA R15, R15, R15, R14 ;  /* 0x0000000f0f0f7223 */ /* 0x000fe2000000000e */
[----:B0-----:R-:W-:-:S03]  /*03e0*/  IADD3 R2, P3, PT, R2, 0x4000, RZ ;  /* 0x0000400002027810 */ /* 0x001fc60007f7e0ff */
[----:B------:R-:W-:Y:S02]  /*03f0*/  FFMA R16, R16, R16, R15 ;  /* 0x0000001010107223 */ /* 0x000fe4000000000f */
[----:B------:R-:W-:Y:S02]  /*0400*/  IMAD.X R3, RZ, RZ, R3, P3 ;  /* 0x000000ffff037224 */ /* 0x000fe400018e0603 */
[----:B------:R-:W-:-:S04]  /*0410*/  FFMA R17, R17, R17, R16 ;  /* 0x0000001111117223 */ /* 0x000fc80000000010 */
[----:B------:R-:W-:-:S04]  /*0420*/  FFMA R18, R18, R18, R17 ;  /* 0x0000001212127223 */ /* 0x000fc80000000011 */
[----:B------:R-:W-:-:S04]  /*0430*/  FFMA R19, R19, R19, R18 ;  /* 0x0000001313137223 */ /* 0x000fc80000000012 */
[----:B------:R-:W-:-:S04]  /*0440*/  FFMA R20, R20, R20, R19 ;  /* 0x0000001414147223 */ /* 0x000fc80000000013 */
[----:B------:R-:W-:-:S04]  /*0450*/  FFMA R21, R21, R21, R20 ;  /* 0x0000001515157223 */ /* 0x000fc80000000014 */
[----:B------:R-:W-:-:S04]  /*0460*/  FFMA R22, R22, R22, R21 ;  /* 0x0000001616167223 */ /* 0x000fc80000000015 */
[----:B--2---:R-:W-:-:S04]  /*0470*/  FFMA R7, R7, R7, R22 ;  /* 0x0000000707077223 */ /* 0x004fc80000000016 */
[----:B---3--:R-:W-:-:S04]  /*0480*/  FFMA R24, R24, R24, R7 ;  /* 0x0000001818187223 */ /* 0x008fc80000000007 */
[----:B----4-:R-:W-:Y:S01]  /*0490*/  FFMA R7, R23, R23, R24 ;  /* 0x0000001717077223 */ /* 0x010fe20000000018 */
[----:B------:R-:W-:Y:S06]  /*04a0*/  @P1 BRA `(.L_x_4) ;  /* 0xfffffffc00681947 */ /* 0x000fec000383ffff */
.L_x_3:
[----:B------:R-:W-:Y:S05]  /*04b0*/  BSYNC.RECONVERGENT B1 ;  /* 0x0000000000017941 */ /* 0x000fea0003800200 */
.L_x_2:
[----:B------:R-:W-:Y:S05]  /*04c0*/  @!P0 BRA `(.L_x_1) ;  /* 0x0000000000e88947 */ /* 0x000fea0003800000 */
[----:B------:R-:W-:Y:S01]  /*04d0*/  ISETP.GE.U32.AND P0, PT, R25, 0x8, PT ;  /* 0x000000081900780c */ /* 0x000fe20003f06070 */
[----:B------:R-:W-:Y:S01]  /*04e0*/  BSSY.RECONVERGENT B1, `(.L_x_5) ;  /* 0x0000016000017945 */ /* 0x000fe20003800200 */
[----:B------:R-:W-:-:S04]  /*04f0*/  LOP3.LUT R15, R0, 0x7, RZ, 0xc0, !PT ;  /* 0x00000007000f7812 */ /* 0x000fc800078ec0ff */
[----:B------:R-:W-:-:S07]  /*0500*/  ISETP.NE.AND P1, PT, R15, RZ, PT ;  /* 0x000000ff0f00720c */ /* 0x000fce0003f25270 */
[----:B------:R-:W-:Y:S06]  /*0510*/  @!P0 BRA `(.L_x_6) ;  /* 0x0000000000488947 */ /* 0x000fec0003800000 */
[----:B------:R-:W-:-:S05]  /*0520*/  IMAD.WIDE.U32 R2, R9, 0x4, R4 ;  /* 0x0000000409027825 */ /* 0x000fca00078e0004 */
[----:B------:R-:W2:Y:S04]  /*0530*/  LDG.E.CONSTANT R8, desc[UR6][R2.64] ;  /* 0x0000000602087981 */ /* 0x000ea8000c1e9900 */
[----:B------:R-:W3:Y:S04]  /*0540*/  LDG.E.CONSTANT R12, desc[UR6][R2.64+0x400] ;  /* 0x00040006020c7981 */ /* 0x000ee8000c1e9900 */
[----:B------:R-:W4:Y:S04]  /*0550*/  LDG.E.CONSTANT R14, desc[UR6][R2.64+0x800] ;  /* 0x00080006020e7981 */ /* 0x000f28000c1e9900 */
[----:B------:R-:W5:Y:S04]  /*0560*/  LDG.E.CONSTANT R16, desc[UR6][R2.64+0xc00] ;  /* 0x000c000602107981 */ /* 0x000f68000c1e9900 */
[----:B------:R-:W5:Y:S04]  /*0570*/  LDG.E.CONSTANT R18, desc[UR6][R2.64+0x1000] ;  /* 0x0010000602127981 */ /* 0x000f68000c1e9900 */
[----:B------:R-:W5:Y:S04]  /*0580*/  LDG.E.CONSTANT R20, desc[UR6][R2.64+0x1400] ;  /* 0x0014000602147981 */ /* 0x000f68000c1e9900 */
[----:B------:R-:W5:Y:S04]  /*0590*/  LDG.E.CONSTANT R22, desc[UR6][R2.64+0x1800] ;  /* 0x0018000602167981 */ /* 0x000f68000c1e9900 */
[----:B------:R-:W5:Y:S01]  /*05a0*/  LDG.E.CONSTANT R24, desc[UR6][R2.64+0x1c00] ;  /* 0x001c000602187981 */ /* 0x000f62000c1e9900 */
[----:B------:R-:W-:-:S02]  /*05b0*/  VIADD R9, R9, 0x800 ;  /* 0x0000080009097836 */ /* 0x000fc40000000000 */
[----:B--2---:R-:W-:-:S04]  /*05c0*/  FFMA R7, R8, R8, R7 ;  /* 0x0000000808077223 */ /* 0x004fc80000000007 */
[----:B---3--:R-:W-:-:S04]  /*05d0*/  FFMA R7, R12, R12, R7 ;  /* 0x0000000c0c077223 */ /* 0x008fc80000000007 */
[----:B----4-:R-:W-:-:S04]  /*05e0*/  FFMA R7, R14, R14, R7 ;  /* 0x0000000e0e077223 */ /* 0x010fc80000000007 */
[----:B-----5:R-:W-:-:S04]  /*05f0*/  FFMA R7, R16, R16, R7 ;  /* 0x0000001010077223 */ /* 0x020fc80000000007 */
[----:B------:R-:W-:-:S04]  /*0600*/  FFMA R7, R18, R18, R7 ;  /* 0x0000001212077223 */ /* 0x000fc80000000007 */
[----:B------:R-:W-:-:S04]  /*0610*/  FFMA R7, R20, R20, R7 ;  /* 0x0000001414077223 */ /* 0x000fc80000000007 */
[----:B------:R-:W-:-:S04]  /*0620*/  FFMA R7, R22, R22, R7 ;  /* 0x0000001616077223 */ /* 0x000fc80000000007 */
[----:B------:R-:W-:-:S07]  /*0630*/  FFMA R7, R24, R24, R7 ;  /* 0x0000001818077223 */ /* 0x000fce0000000007 */
.L_x_6:
[----:B------:R-:W-:Y:S05]  /*0640*/  BSYNC.RECONVERGENT B1 ;  /* 0x0000000000017941 */ /* 0x000fea0003800200 */
.L_x_5:
        /* <DEDUP_REMOVED lines=10> */
[----:B------:R-:W5:Y:S01]  /*06f0*/  LDG.E.CONSTANT R16, desc[UR6][R2.64+0xc00] ;  /* 0x000c000602107981 */ /* 0x000f62000c1e9900 */
[----:B------:R-:W-:Y:S01]  /*0700*/  IADD3 R9, PT, PT, R9, 0x400, RZ ;  /* 0x0000040009097810 */ /* 0x000fe20007ffe0ff */
[----:B--2---:R-:W-:-:S04]  /*0710*/  FFMA R7, R8, R8, R7 ;  /* 0x0000000808077223 */ /* 0x004fc80000000007 */
[----:B---3--:R-:W-:-:S04]  /*0720*/  FFMA R7, R12, R12, R7 ;  /* 0x0000000c0c077223 */ /* 0x008fc80000000007 */
[----:B----4-:R-:W-:-:S04]  /*0730*/  FFMA R7, R14, R14, R7 ;  /* 0x0000000e0e077223 */ /* 0x010fc80000000007 */
[----:B-----5:R-:W-:-:S07]  /*0740*/  FFMA R7, R16, R16, R7 ;  /* 0x0000001010077223 */ /* 0x020fce0000000007 */
.L_x_8:
[----:B------:R-:W-:Y:S05]  /*0750*/  BSYNC.RECONVERGENT B1 ;  /* 0x0000000000017941 */ /* 0x000fea0003800200 */
.L_x_7:
[----:B------:R-:W-:Y:S05]  /*0760*/  @!P1 BRA `(.L_x_1) ;  /* 0x0000000000409947 */ /* 0x000fea0003800000 */
[----:B------:R-:W0:Y:S01]  /*0770*/  LDCU.64 UR4, c[0x0][0x380] ;  /* 0x00007000ff0477ac */ /* 0x000e220008000a00 */
[C---:B------:R-:W-:Y:S01]  /*0780*/  SHF.L.U64.HI R3, R10.reuse, 0x2, R13 ;  /* 0x000000020a037819 */ /* 0x040fe2000001020d */
[----:B------:R-:W-:Y:S01]  /*0790*/  IMAD.SHL.U32 R2, R10, 0x4, RZ ;  /* 0x000000040a027824 */ /* 0x000fe200078e00ff */
[----:B------:R-:W-:-:S03]  /*07a0*/  IADD3 R0, PT, PT, -R0, RZ, RZ ;  /* 0x000000ff00007210 */ /* 0x000fc60007ffe1ff */
[----:B------:R-:W-:-:S03]  /*07b0*/  IMAD.WIDE.U32 R2, R9, 0x4, R2 ;  /* 0x0000000409027825 */ /* 0x000fc600078e0002 */
[----:B0-----:R-:W-:-:S04]  /*07c0*/  IADD3 R8, P0, PT, R2, UR4, RZ ;  /* 0x0000000402087c10 */ /* 0x001fc8000ff1e0ff */
[----:B------:R-:W-:-:S09]  /*07d0*/  IADD3.X R9, PT, PT, R3, UR5, RZ, P0, !PT ;  /* 0x0000000503097c10 */ /* 0x000fd200087fe4ff */
.L_x_9:
[----:B------:R-:W-:Y:S01]  /*07e0*/  IMAD.MOV.U32 R2, RZ, RZ, R8 ;  /* 0x000000ffff027224 */ /* 0x000fe200078e0008 */
[----:B------:R-:W-:-:S05]  /*07f0*/  MOV R3, R9 ;  /* 0x0000000900037202 */ /* 0x000fca0000000f00 */
[----:B------:R-:W2:Y:S01]  /*0800*/  LDG.E.CONSTANT R2, desc[UR6][R2.64] ;  /* 0x0000000602027981 */ /* 0x000ea2000c1e9900 */
[----:B------:R-:W-:Y:S01]  /*0810*/  VIADD R0, R0, 0x1 ;  /* 0x0000000100007836 */ /* 0x000fe20000000000 */
[----:B------:R-:W-:-:S04]  /*0820*/  IADD3 R8, P1, PT, R8, 0x400, RZ ;  /* 0x0000040008087810 */ /* 0x000fc80007f3e0ff */
[----:B------:R-:W-:Y:S02]  /*0830*/  ISETP.NE.AND P0, PT, R0, RZ, PT ;  /* 0x000000ff0000720c */ /* 0x000fe40003f05270 */
[----:B------:R-:W-:Y:S01]  /*0840*/  IADD3.X R9, PT, PT, RZ, R9, RZ, P1, !PT ;  /* 0x00000009ff097210 */ /* 0x000fe20000ffe4ff */
[----:B--2---:R-:W-:-:S10]  /*0850*/  FFMA R7, R2, R2, R7 ;  /* 0x0000000202077223 */ /* 0x004fd40000000007 */
[----:B------:R-:W-:Y:S05]  /*0860*/  @P0 BRA `(.L_x_9) ;  /* 0xfffffffc00dc0947 */ /* 0x000fea000383ffff */
.L_x_1:
[----:B------:R-:W-:Y:S05]  /*0870*/  BSYNC.RECONVERGENT B0 ;  /* 0x0000000000007941 */ /* 0x000fea0003800200 */
.L_x_0:
[----:B------:R-:W0:Y:S01]  /*0880*/  S2UR UR5, SR_CgaCtaId ;  /* 0x00000000000579c3 */ /* 0x000e220000008800 */
[----:B------:R-:W-:Y:S01]  /*0890*/  UMOV UR4, 0x400 ;  /* 0x0000040000047882 */ /* 0x000fe20000000000 */
[C---:B------:R-:W-:Y:S01]  /*08a0*/  ISETP.GT.U32.AND P0, PT, R11.reuse, 0x7f, PT ;  /* 0x0000007f0b00780c */ /* 0x040fe20003f04070 */
[----:B------:R-:W-:Y:S01]  /*08b0*/  IMAD.SHL.U32 R8, R10, 0x4, RZ ;  /* 0x000000040a087824 */ /* 0x000fe200078e00ff */
[----:B------:R-:W-:Y:S01]  /*08c0*/  ISETP.GT.U32.AND P1, PT, R11, 0x3f, PT ;  /* 0x0000003f0b00780c */ /* 0x000fe20003f24070 */
[----:B0-----:R-:W-:-:S06]  /*08d0*/  ULEA UR4, UR5, UR4, 0x18 ;  /* 0x0000000405047291 */ /* 0x001fcc000f8ec0ff */
[----:B------:R-:W-:-:S05]  /*08e0*/  LEA R12, R11, UR4, 0x2 ;  /* 0x000000040b0c7c11 */ /* 0x000fca000f8e10ff */
[----:B------:R-:W-:Y:S01]  /*08f0*/  STS [R12], R7 ;  /* 0x000000070c007388 */ /* 0x000fe20000000800 */
[----:B------:R-:W-:Y:S06]  /*0900*/  BAR.SYNC.DEFER_BLOCKING 0x0 ;  /* 0x0000000000007b1d */ /* 0x000fec0000010000 */
[----:B------:R-:W-:Y:S04]  /*0910*/  @!P0 LDS R0, [R12+0x200] ;  /* 0x000200000c008984 */ /* 0x000fe80000000800 */
[----:B------:R-:W0:Y:S02]  /*0920*/  @!P0 LDS R3, [R12] ;  /* 0x000000000c038984 */ /* 0x000e240000000800 */
[----:B0-----:R-:W-:-:S05]  /*0930*/  @!P0 FADD R3, R0, R3 ;  /* 0x0000000300038221 */ /* 0x001fca0000000000 */
[----:B------:R-:W-:Y:S01]  /*0940*/  @!P0 STS [R12], R3 ;  /* 0x000000030c008388 */ /* 0x000fe20000000800 */
[----:B------:R-:W-:Y:S01]  /*0950*/  BAR.SYNC.DEFER_BLOCKING 0x0 ;  /* 0x0000000000007b1d */ /* 0x000fe20000010000 */
[----:B------:R-:W-:-:S05]  /*0960*/  ISETP.GT.U32.AND P0, PT, R11, 0x1f, PT ;  /* 0x0000001f0b00780c */ /* 0x000fca0003f04070 */
        /* <DEDUP_REMOVED lines=29> */
[----:B------:R-:W-:-:S05]  /*0b40*/  ISETP.NE.AND P1, PT, R11, RZ, PT ;  /* 0x000000ff0b00720c */ /* 0x000fca0003f25270 */
[----:B------:R-:W-:Y:S04]  /*0b50*/  @!P0 LDS R0, [R12+0x8] ;  /* 0x000008000c008984 */ /* 0x000fe80000000800 */
[----:B------:R-:W0:Y:S02]  /*0b60*/  @!P0 LDS R3, [R12] ;  /* 0x000000000c038984 */ /* 0x000e240000000800 */
[----:B0-----:R-:W-:-:S05]  /*0b70*/  @!P0 FADD R9, R0, R3 ;  /* 0x0000000300098221 */ /* 0x001fca0000000000 */
[----:B------:R0:W-:Y:S01]  /*0b80*/  @!P0 STS [R12], R9 ;  /* 0x000000090c008388 */ /* 0x0001e20000000800 */
[----:B------:R-:W-:Y:S01]  /*0b90*/  BAR.SYNC.DEFER_BLOCKING 0x0 ;  /* 0x0000000000007b1d */ /* 0x000fe20000010000 */
[----:B0-----:R-:W-:-:S05]  /*0ba0*/  SHF.L.U64.HI R9, R10, 0x2, R13 ;  /* 0x000000020a097819 */ /* 0x001fca000001020d */
[----:B------:R-:W-:Y:S04]  /*0bb0*/  @!P1 LDS R0, [UR4+0x4] ;  /* 0x00000404ff009984 */ /* 0x000fe80008000800 */
[----:B------:R-:W0:Y:S02]  /*0bc0*/  @!P1 LDS R3, [R12] ;  /* 0x000000000c039984 */ /* 0x000e240000000800 */
[----:B0-----:R-:W-:Y:S01]  /*0bd0*/  @!P1 FADD R15, R0, R3 ;  /* 0x00000003000f9221 */ /* 0x001fe20000000000 */
[----:B------:R-:W-:-:S04]  /*0be0*/  I2FP.F32.S32 R3, R6 ;  /* 0x0000000600037245 */ /* 0x000fc80000201400 */
[----:B------:R-:W-:Y:S01]  /*0bf0*/  @!P1 STS [R12], R15 ;  /* 0x0000000f0c009388 */ /* 0x000fe20000000800 */
[----:B------:R-:W0:Y:S01]  /*0c00*/  MUFU.RCP R2, R3 ;  /* 0x0000000300027308 */ /* 0x000e220000001000 */
[----:B------:R-:W-:Y:S01]  /*0c10*/  BAR.SYNC.DEFER_BLOCKING 0x0 ;  /* 0x0000000000007b1d */ /* 0x000fe20000010000 */
[----:B0-----:R-:W-:-:S04]  /*0c20*/  FFMA R7, -R3, R2, 1 ;  /* 0x3f80000003077423 */ /* 0x001fc80000000102 */
[----:B------:R-:W-:Y:S01]  /*0c30*/  FFMA R17, R2, R7, R2 ;  /* 0x0000000702117223 */ /* 0x000fe20000000002 */
[----:B------:R-:W0:Y:S01]  /*0c40*/  LDS R0, [UR4] ;  /* 0x00000004ff007984 */ /* 0x000e220008000800 */
[----:B------:R-:W1:Y:S02]  /*0c50*/  LDCU.64 UR4, c[0x0][0x390] ;  /* 0x00007200ff0477ac */ /* 0x000e640008000a00 */
[----:B-1----:R-:W-:-:S04]  /*0c60*/  IADD3 R6, P1, PT, R8, UR4, RZ ;  /* 0x0000000408067c10 */ /* 0x002fc8000ff3e0ff */
[----:B------:R-:W-:Y:S01]  /*0c70*/  IADD3.X R7, PT, PT, R9, UR5, RZ, P1, !PT ;  /* 0x0000000509077c10 */ /* 0x000fe20008ffe4ff */
[----:B0-----:R-:W0:Y:S01]  /*0c80*/  FCHK P0, R0, R3 ;  /* 0x0000000300007302 */ /* 0x001e220000000000 */
[----:B------:R-:W-:-:S04]  /*0c90*/  FFMA R2, R0, R17, RZ ;  /* 0x0000001100027223 */ /* 0x000fc800000000ff */
[----:B------:R-:W-:-:S04]  /*0ca0*/  FFMA R14, -R3, R2, R0 ;  /* 0x00000002030e7223 */ /* 0x000fc80000000100 */
[----:B------:R-:W-:Y:S01]  /*0cb0*/  FFMA R2, R17, R14, R2 ;  /* 0x0000000e11027223 */ /* 0x000fe20000000002 */
[----:B0-----:R-:W-:Y:S06]  /*0cc0*/  @!P0 BRA `(.L_x_10) ;  /* 0x00000000000c8947 */ /* 0x001fec0003800000 */
[----:B------:R-:W-:-:S07]  /*0cd0*/  MOV R2, 0xcf0 ;  /* 0x00000cf000027802 */ /* 0x000fce0000000f00 */
[----:B------:R-:W-:Y:S05]  /*0ce0*/  CALL.REL.NOINC `($__internal_1_$__cuda_sm3x_div_rn_noftz_f32_slowpath) ;  /* 0x0000004c00587944 */ /* 0x000fea0003c00000 */
[----:B------:R-:W-:-:S07]  /*0cf0*/  MOV R2, R0 ;  /* 0x0000000000027202 */ /* 0x000fce0000000f00 */
.L_x_10:
[----:B------:R-:W0:Y:S01]  /*0d00*/  LDCU UR4, c[0x0][0x3b8] ;  /* 0x00007700ff0477ac */ /* 0x000e220008000800 */
[----:B------:R-:W-:Y:S01]  /*0d10*/  BSSY.RECONVERGENT B0, `(.L_x_11) ;  /* 0x0000143000007945 */ /* 0x000fe20003800200 */
[----:B------:R-:W-:Y:S02]  /*0d20*/  IMAD.MOV.U32 R15, RZ, RZ, RZ ;  /* 0x000000ffff0f7224 */ /* 0x000fe400078e00ff */
[----:B0-----:R-:W-:-:S05]  /*0d30*/  FADD R2, R2, UR4 ;  /* 0x0000000402027e21 */ /* 0x001fca0008000000 */
[----:B------:R-:W-:-:S13]  /*0d40*/  FSETP.GEU.AND P0, PT, |R2|, 1.175494350822287508e-38, PT ;  /* 0x008000000200780b */ /* 0x000fda0003f0e200 */
[----:B------:R-:W-:-:S04]  /*0d50*/  @!P0 FMUL R2, R2, 16777216 ;  /* 0x4b80000002028820 */ /* 0x000fc80000400000 */
[----:B------:R-:W0:Y:S02]  /*0d60*/  MUFU.RSQ R14, R2 ;  /* 0x00000002000e7308 */ /* 0x000e240000001400 */
[----:B0-----:R-:W-:Y:S01]  /*0d70*/  @!P0 FMUL R14, R14, 4096 ;  /* 0x458000000e0e8820 */ /* 0x001fe20000400000 */
[----:B------:R-:W-:Y:S06]  /*0d80*/  @P2 BRA `(.L_x_12) ;  /* 0x0000001000ec2947 */ /* 0x000fec0003800000 */
[----:B------:R-:W0:Y:S02]  /*0d90*/  LDCU.64 UR4, c[0x0][0x388] ;  /* 0x00007100ff0477ac */ /* 0x000e240008000a00 */
[----:B0-----:R-:W-:-:S04]  /*0da0*/  UISETP.NE.U32.AND UP0, UPT, UR4, URZ, UPT ;  /* 0x000000ff0400728c */ /* 0x001fc8000bf05070 */
[----:B------:R-:W-:-:S09]  /*0db0*/  UISETP.NE.AND.EX UP0, UPT, UR5, URZ, UPT, UP0 ;  /* 0x000000ff0500728c */ /* 0x000fd2000bf05300 */
[----:B------:R-:W-:Y:S05]  /*0dc0*/  BRA.U UP0, `(.L_x_13) ;  /* 0x0000000900b87547 */ /* 0x000fea000b800000 */
[----:B------:R-:W0:Y:S01]  /*0dd0*/  LDCU UR4, c[0x0][0x3b4] ;  /* 0x00007680ff0477ac */ /* 0x000e220008000800 */
[-C--:B------:R-:W-:Y:S01]  /*0de0*/  LOP3.LUT R0, RZ, R11.reuse, RZ, 0x33, !PT ;  /* 0x0000000bff007212 */ /* 0x080fe200078e33ff */
[----:B------:R-:W-:Y:S01]  /*0df0*/  BSSY.RECONVERGENT B1, `(.L_x_14) ;  /* 0x000004f000017945 */ /* 0x000fe20003800200 */
[----:B------:R-:W-:Y:S01]  /*0e00*/  IMAD.MOV.U32 R15, RZ, RZ, RZ ;  /* 0x000000ffff0f7224 */ /* 0x000fe200078e00ff */
[----:B------:R-:W-:Y:S02]  /*0e10*/  MOV R21, R11 ;  /* 0x0000000b00157202 */ /* 0x000fe40000000f00 */
[----:B0-----:R-:W-:-:S04]  /*0e20*/  IADD3 R0, PT, PT, R0, UR4, RZ ;  /* 0x0000000400007c10 */ /* 0x001fc8000fffe0ff */
[C---:B------:R-:W-:Y:S02]  /*0e30*/  ISETP.GE.U32.AND P0, PT, R0.reuse, 0xf00, PT ;  /* 0x00000f000000780c */ /* 0x040fe40003f06070 */
[----:B------:R-:W-:-:S11]  /*0e40*/  LEA.HI R0, R0, 0x1, RZ, 0x18 ;  /* 0x0000000100007811 */ /* 0x000fd600078fc0ff */
[----:B------:R-:W-:Y:S05]  /*0e50*/  @!P0 BRA `(.L_x_15) ;  /* 0x0000000400208947 */ /* 0x000fea0003800000 */
[----:B------:R-:W0:Y:S01]  /*0e60*/  LDCU.64 UR4, c[0x0][0x390] ;  /* 0x00007200ff0477ac */ /* 0x000e220008000a00 */
[----:B------:R-:W-:Y:S01]  /*0e70*/  IMAD.WIDE.U32 R16, R11, 0x4, R8 ;  /* 0x000000040b107825 */ /* 0x000fe200078e0008 */
[----:B------:R-:W-:-:S03]  /*0e80*/  LOP3.LUT R2, R0, 0x1fffff0, RZ, 0xc0, !PT ;  /* 0x01fffff000027812 */ /* 0x000fc600078ec0ff */
[----:B------:R-:W-:Y:S01]  /*0e90*/  HFMA2 R15, -RZ, RZ, 0, 0 ;  /* 0x00000000ff0f7431 */ /* 0x000fe200000001ff */
[----:B------:R-:W1:Y:S01]  /*0ea0*/  LDCU.64 UR8, c[0x0][0x380] ;  /* 0x00007000ff0877ac */ /* 0x000e620008000a00 */
[----:B------:R-:W-:Y:S01]  /*0eb0*/  IMAD.MOV.U32 R21, RZ, RZ, R11 ;  /* 0x000000ffff157224 */ /* 0x000fe200078e000b */
[----:B------:R-:W-:Y:S02]  /*0ec0*/  IADD3 R23, P0, PT, R16, 0x2000, RZ ;  /* 0x0000200010177810 */ /* 0x000fe40007f1e0ff */
[----:B------:R-:W-:-:S03]  /*0ed0*/  IADD3 R2, PT, PT, -R2, RZ, RZ ;  /* 0x000000ff02027210 */ /* 0x000fc60007ffe1ff */
[----:B------:R-:W-:Y:S01]  /*0ee0*/  IMAD.X R16, RZ, RZ, R17, P0 ;  /* 0x000000ffff107224 */ /* 0x000fe200000e0611 */
[C---:B0-----:R-:W-:Y:S02]  /*0ef0*/  IADD3 R20, P0, PT, R23.reuse, UR4, RZ ;  /* 0x0000000417147c10 */ /* 0x041fe4000ff1e0ff */
[----:B-1----:R-:W-:Y:S02]  /*0f00*/  IADD3 R23, P1, PT, R23, UR8, RZ ;  /* 0x0000000817177c10 */ /* 0x002fe4000ff3e0ff */
[C---:B------:R-:W-:Y:S02]  /*0f10*/  IADD3.X R17, PT, PT, R16.reuse, UR5, RZ, P0, !PT ;  /* 0x0000000510117c10 */ /* 0x040fe400087fe4ff */
[----:B------:R-:W-:-:S09]  /*0f20*/  IADD3.X R26, PT, PT, R16, UR9, RZ, P1, !PT ;  /* 0x00000009101a7c10 */ /* 0x000fd20008ffe4ff */
.L_x_16:
[----:B------:R-:W-:Y:S01]  /*0f30*/  IMAD.MOV.U32 R16, RZ, RZ, R20 ;  /* 0x000000ffff107224 */ /* 0x000fe200078e0014 */
[----:B------:R-:W-:Y:S01]  /*0f40*/  MOV R18, R23 ;  /* 0x0000001700127202 */ /* 0x000fe20000000f00 */
[----:B------:R-:W-:-:S03]  /*0f50*/  IMAD.MOV.U32 R19, RZ, RZ, R26 ;  /* 0x000000ffff137224 */ /* 0x000fc600078e001a */
[----:B------:R-:W2:Y:S04]  /*0f60*/  LDG.E.CONSTANT R22, desc[UR6][R16.64+-0x2000] ;  /* 0xffe0000610167981 */ /* 0x000ea8000c1e9900 */
[----:B------:R-:W2:Y:S04]  /*0f70*/  LDG.E.CONSTANT R24, desc[UR6][R18.64+-0x2000] ;  /* 0xffe0000612187981 */ /* 0x000ea8000c1e9900 */
[----:B------:R-:W3:Y:S04]  /*0f80*/  LDG.E.CONSTANT R25, desc[UR6][R16.64+-0x1c00] ;  /* 0xffe4000610197981 */ /* 0x000ee8000c1e9900 */
[----:B------:R-:W3:Y:S04]  /*0f90*/  LDG.E.CONSTANT R26, desc[UR6][R18.64+-0x1c00] ;  /* 0xffe40006121a7981 */ /* 0x000ee8000c1e9900 */
[----:B------:R-:W4:Y:S04]  /*0fa0*/  LDG.E.CONSTANT R20, desc[UR6][R16.64+-0x1800] ;  /* 0xffe8000610147981 */ /* 0x000f28000c1e9900 */
[----:B------:R-:W4:Y:S01]  /*0fb0*/  LDG.E.CONSTANT R23, desc[UR6][R18.64+-0x1800] ;  /* 0xffe8000612177981 */ /* 0x000f22000c1e9900 */
[----:B--2---:R-:W-:-:S03]  /*0fc0*/  FFMA R24, R22, R24, R15 ;  /* 0x0000001816187223 */ /* 0x004fc6000000000f */
[----:B------:R-:W2:Y:S04]  /*0fd0*/  LDG.E.CONSTANT R15, desc[UR6][R16.64+-0x1400] ;  /* 0xffec0006100f7981 */ /* 0x000ea8000c1e9900 */
[----:B------:R-:W2:Y:S01]  /*0fe0*/  LDG.E.CONSTANT R22, desc[UR6][R18.64+-0x1400] ;  /* 0xffec000612167981 */ /* 0x000ea2000c1e9900 */
[----:B---3--:R-:W-:-:S03]  /*0ff0*/  FFMA R25, R25, R26, R24 ;  /* 0x0000001a19197223 */ /* 0x008fc60000000018 */
[----:B------:R-:W3:Y:S01]  /*1000*/  LDG.E.CONSTANT R26, desc[UR6][R18.64+-0x1000] ;  /* 0xfff00006121a7981 */ /* 0x000ee2000c1e9900 */
[----:B----4-:R-:W-:-:S03]  /*1010*/  FFMA R24, R20, R23, R25 ;  /* 0x0000001714187223 */ /* 0x010fc60000000019 */
        /* <DEDUP_REMOVED lines=31> */
[----:B------:R0:W2:Y:S04]  /*1210*/  LDG.E.CONSTANT R15, desc[UR6][R16.64+0x1c00] ;  /* 0x001c0006100f7981 */ /* 0x0000a8000c1e9900 */
[----:B------:R-:W2:Y:S01]  /*1220*/  LDG.E.CONSTANT R22, desc[UR6][R18.64+0x1c00] ;  /* 0x001c000612167981 */ /* 0x000ea2000c1e9900 */
[----:B------:R-:W-:-:S04]  /*1230*/  IADD3 R2, PT, PT, R2, 0x10, RZ ;  /* 0x0000001002027810 */ /* 0x000fc80007ffe0ff */
[----:B------:R-:W-:Y:S01]  /*1240*/  ISETP.NE.AND P0, PT, R2, RZ, PT ;  /* 0x000000ff0200720c */ /* 0x000fe20003f05270 */
[----:B------:R-:W-:Y:S02]  /*1250*/  VIADD R21, R21, 0x1000 ;  /* 0x0000100015157836 */ /* 0x000fe40000000000 */
[----:B---3--:R-:W-:-:S04]  /*1260*/  FFMA R25, R25, R26, R24 ;  /* 0x0000001a19197223 */ /* 0x008fc80000000018 */
[----:B----4-:R-:W-:Y:S01]  /*1270*/  FFMA R24, R20, R23, R25 ;  /* 0x0000001714187223 */ /* 0x010fe20000000019 */
[----:B------:R-:W-:Y:S02]  /*1280*/  IADD3 R20, P1, PT, R16, 0x4000, RZ ;  /* 0x0000400010147810 */ /* 0x000fe40007f3e0ff */
[----:B------:R-:W-:-:S03]  /*1290*/  IADD3 R23, P2, PT, R18, 0x4000, RZ ;  /* 0x0000400012177810 */ /* 0x000fc60007f5e0ff */
[----:B0-----:R-:W-:Y:S01]  /*12a0*/  IMAD.X R17, RZ, RZ, R17, P1 ;  /* 0x000000ffff117224 */ /* 0x001fe200008e0611 */
[----:B------:R-:W-:Y:S01]  /*12b0*/  IADD3.X R26, PT, PT, RZ, R19, RZ, P2, !PT ;  /* 0x00000013ff1a7210 */ /* 0x000fe200017fe4ff */
[----:B--2---:R-:W-:Y:S01]  /*12c0*/  FFMA R15, R15, R22, R24 ;  /* 0x000000160f0f7223 */ /* 0x004fe20000000018 */
[----:B------:R-:W-:Y:S07]  /*12d0*/  @P0 BRA `(.L_x_16) ;  /* 0xfffffffc00140947 */ /* 0x000fee000383ffff */
.L_x_15:
[----:B------:R-:W-:Y:S05]  /*12e0*/  BSYNC.RECONVERGENT B1 ;  /* 0x0000000000017941 */ /* 0x000fea0003800200 */
.L_x_14:
[----:B------:R-:W-:Y:S01]  /*12f0*/  LOP3.LUT P0, R2, R0, 0xf, RZ, 0xc0, !PT ;  /* 0x0000000f00027812 */ /* 0x000fe2000780c0ff */
[----:B------:R-:W-:-:S12]  /*1300*/  BSSY.RECONVERGENT B1, `(.L_x_17) ;  /* 0x0000059000017945 */ /* 0x000fd80003800200 */
[----:B------:R-:W-:Y:S05]  /*1310*/  @!P0 BRA `(.L_x_18) ;  /* 0x00000004005c8947 */ /* 0x000fea0003800000 */
[----:B------:R-:W-:Y:S01]  /*1320*/  ISETP.GE.U32.AND P0, PT, R2, 0x8, PT ;  /* 0x000000080200780c */ /* 0x000fe20003f06070 */
[----:B------:R-:W-:-:S12]  /*1330*/  BSSY.RECONVERGENT B2, `(.L_x_19) ;  /* 0x000001d000027945 */ /* 0x000fd80003800200 */
[----:B------:R-:W-:Y:S05]  /*1340*/  @!P0 BRA `(.L_x_20) ;  /* 0x00000000006c8947 */ /* 0x000fea0003800000 */
[----:B------:R-:W-:-:S04]  /*1350*/  IMAD.WIDE.U32 R16, R21, 0x4, R6 ;  /* 0x0000000415107825 */ /* 0x000fc800078e0006 */
[----:B------:R-:W-:Y:S01]  /*1360*/  IMAD.WIDE.U32 R18, R21, 0x4, R4 ;  /* 0x0000000415127825 */ /* 0x000fe200078e0004 */
[----:B------:R-:W2:Y:S04]  /*1370*/  LDG.E.CONSTANT R2, desc[UR6][R16.64] ;  /* 0x0000000610027981 */ /* 0x000ea8000c1e9900 */
[----:B------:R-:W2:Y:S04]  /*1380*/  LDG.E.CONSTANT R20, desc[UR6][R18.64] ;  /* 0x0000000612147981 */ /* 0x000ea8000c1e9900 */
[----:B------:R-:W3:Y:S04]  /*1390*/  LDG.E.CONSTANT R23, desc[UR6][R16.64+0x400] ;  /* 0x0004000610177981 */ /* 0x000ee8000c1e9900 */
[----:B------:R-:W3:Y:S04]  /*13a0*/  LDG.E.CONSTANT R22, desc[UR6][R18.64+0x400] ;  /* 0x0004000612167981 */ /* 0x000ee8000c1e9900 */
[----:B------:R-:W4:Y:S04]  /*13b0*/  LDG.E.CONSTANT R25, desc[UR6][R16.64+0x800] ;  /* 0x0008000610197981 */ /* 0x000f28000c1e9900 */
[----:B------:R-:W4:Y:S04]  /*13c0*/  LDG.E.CONSTANT R24, desc[UR6][R18.64+0x800] ;  /* 0x0008000612187981 */ /* 0x000f28000c1e9900 */
[----:B------:R-:W5:Y:S04]  /*13d0*/  LDG.E.CONSTANT R27, desc[UR6][R18.64+0x1000] ;  /* 0x00100006121b7981 */ /* 0x000f68000c1e9900 */
[----:B------:R-:W5:Y:S04]  /*13e0*/  LDG.E.CONSTANT R26, desc[UR6][R18.64+0x1400] ;  /* 0x00140006121a7981 */ /* 0x000f68000c1e9900 */
[----:B------:R-:W5:Y:S01]  /*13f0*/  LDG.E.CONSTANT R28, desc[UR6][R18.64+0x1c00] ;  /* 0x001c0006121c7981 */ /* 0x000f62000c1e9900 */
[----:B--2---:R-:W-:-:S03]  /*1400*/  FFMA R2, R2, R20, R15 ;  /* 0x0000001402027223 */ /* 0x004fc6000000000f */
[----:B------:R-:W2:Y:S04]  /*1410*/  LDG.E.CONSTANT R15, desc[UR6][R18.64+0xc00] ;  /* 0x000c0006120f7981 */ /* 0x000ea8000c1e9900 */
[----:B------:R-:W5:Y:S01]  /*1420*/  LDG.E.CONSTANT R20, desc[UR6][R16.64+0x1800] ;  /* 0x0018000610147981 */ /* 0x000f62000c1e9900 */
[----:B---3--:R-:W-:-:S03]  /*1430*/  FFMA R22, R23, R22, R2 ;  /* 0x0000001617167223 */ /* 0x008fc60000000002 */
[----:B------:R-:W2:Y:S04]  /*1440*/  LDG.E.CONSTANT R2, desc[UR6][R16.64+0xc00] ;  /* 0x000c000610027981 */ /* 0x000ea8000c1e9900 */
[----:B------:R-:W3:Y:S01]  /*1450*/  LDG.E.CONSTANT R23, desc[UR6][R16.64+0x1c00] ;  /* 0x001c000610177981 */ /* 0x000ee2000c1e9900 */
[----:B----4-:R-:W-:-:S03]  /*1460*/  FFMA R29, R25, R24, R22 ;  /* 0x00000018191d7223 */ /* 0x010fc60000000016 */
[----:B------:R-:W5:Y:S04]  /*1470*/  LDG.E.CONSTANT R24, desc[UR6][R16.64+0x1000] ;  /* 0x0010000610187981 */ /* 0x000f68000c1e9900 */
[----:B------:R-:W4:Y:S04]  /*1480*/  LDG.E.CONSTANT R22, desc[UR6][R16.64+0x1400] ;  /* 0x0014000610167981 */ /* 0x000f28000c1e9900 */
[----:B------:R-:W3:Y:S01]  /*1490*/  LDG.E.CONSTANT R25, desc[UR6][R18.64+0x1800] ;  /* 0x0018000612197981 */ /* 0x000ee2000c1e9900 */
[----:B------:R-:W-:Y:S01]  /*14a0*/  IADD3 R21, PT, PT, R21, 0x800, RZ ;  /* 0x0000080015157810 */ /* 0x000fe20007ffe0ff */
[----:B--2---:R-:W-:-:S04]  /*14b0*/  FFMA R15, R2, R15, R29 ;  /* 0x0000000f020f7223 */ /* 0x004fc8000000001d */
[----:B-----5:R-:W-:-:S04]  /*14c0*/  FFMA R15, R24, R27, R15 ;  /* 0x0000001b180f7223 */ /* 0x020fc8000000000f */
[----:B----4-:R-:W-:-:S04]  /*14d0*/  FFMA R15, R22, R26, R15 ;  /* 0x0000001a160f7223 */ /* 0x010fc8000000000f */
[----:B---3--:R-:W-:-:S04]  /*14e0*/  FFMA R20, R20, R25, R15 ;  /* 0x0000001914147223 */ /* 0x008fc8000000000f */
[----:B------:R-:W-:-:S07]  /*14f0*/  FFMA R15, R23, R28, R20 ;  /* 0x0000001c170f7223 */ /* 0x000fce0000000014 */
.L_x_20:
[----:B------:R-:W-:Y:S05]  /*1500*/  BSYNC.RECONVERGENT B2 ;  /* 0x0000000000027941 */ /* 0x000fea0003800200 */
.L_x_19:
[----:B------:R-:W-:-:S13]  /*1510*/  LOP3.LUT P0, R2, R0, 0x7, RZ, 0xc0, !PT ;  /* 0x0000000700027812 */ /* 0x000fda000780c0ff */
[----:B------:R-:W-:Y:S05]  /*1520*/  @!P0 BRA `(.L_x_18) ;  /* 0x0000000000d88947 */ /* 0x000fea0003800000 */
[----:B------:R-:W-:Y:S01]  /*1530*/  ISETP.GE.U32.AND P0, PT, R2, 0x4, PT ;  /* 0x000000040200780c */ /* 0x000fe20003f06070 */
[----:B------:R-:W-:Y:S01]  /*1540*/  BSSY.RECONVERGENT B2, `(.L_x_21) ;  /* 0x0000012000027945 */ /* 0x000fe20003800200 */
[----:B------:R-:W-:-:S11]  /*1550*/  LOP3.LUT P1, R0, R0, 0x3, RZ, 0xc0, !PT ;  /* 0x0000000300007812 */ /* 0x000fd6000782c0ff */
[----:B------:R-:W-:Y:S05]  /*1560*/  @!P0 BRA `(.L_x_22) ;  /* 0x00000000003c8947 */ /* 0x000fea0003800000 */
[----:B------:R-:W-:-:S04]  /*1570*/  IMAD.WIDE.U32 R18, R21, 0x4, R6 ;  /* 0x0000000415127825 */ /* 0x000fc800078e0006 */
[C---:B------:R-:W-:Y:S01]  /*1580*/  IMAD.WIDE.U32 R16, R21.reuse, 0x4, R4 ;  /* 0x0000000415107825 */ /* 0x040fe200078e0004 */
[----:B------:R-:W2:Y:S04]  /*1590*/  LDG.E.CONSTANT R2, desc[UR6][R18.64] ;  /* 0x0000000612027981 */ /* 0x000ea8000c1e9900 */
[----:B------:R-:W2:Y:S04]  /*15a0*/  LDG.E.CONSTANT R20, desc[UR6][R16.64] ;  /* 0x0000000610147981 */ /* 0x000ea8000c1e9900 */
[----:B------:R-:W3:Y:S04]  /*15b0*/  LDG.E.CONSTANT R23, desc[UR6][R18.64+0x400] ;  /* 0x0004000612177981 */ /* 0x000ee8000c1e9900 */
[----:B------:R-:W3:Y:S04]  /*15c0*/  LDG.E.CONSTANT R22, desc[UR6][R16.64+0x400] ;  /* 0x0004000610167981 */ /* 0x000ee8000c1e9900 */
[----:B------:R-:W4:Y:S04]  /*15d0*/  LDG.E.CONSTANT R25, desc[UR6][R18.64+0x800] ;  /* 0x0008000612197981 */ /* 0x000f28000c1e9900 */
[----:B------:R-:W4:Y:S04]  /*15e0*/  LDG.E.CONSTANT R24, desc[UR6][R16.64+0x800] ;  /* 0x0008000610187981 */ /* 0x000f28000c1e9900 */
[----:B------:R-:W5:Y:S04]  /*15f0*/  LDG.E.CONSTANT R27, desc[UR6][R18.64+0xc00] ;  /* 0x000c0006121b7981 */ /* 0x000f68000c1e9900 */
[----:B------:R-:W5:Y:S01]  /*1600*/  LDG.E.CONSTANT R26, desc[UR6][R16.64+0xc00] ;  /* 0x000c0006101a7981 */ /* 0x000f62000c1e9900 */
[----:B------:R-:W-:-:S02]  /*1610*/  VIADD R21, R21, 0x400 ;  /* 0x0000040015157836 */ /* 0x000fc40000000000 */
[----:B--2---:R-:W-:-:S04]  /*1620*/  FFMA R2, R2, R20, R15 ;  /* 0x0000001402027223 */ /* 0x004fc8000000000f */
[----:B---3--:R-:W-:-:S04]  /*1630*/  FFMA R2, R23, R22, R2 ;  /* 0x0000001617027223 */ /* 0x008fc80000000002 */
[----:B----4-:R-:W-:-:S04]  /*1640*/  FFMA R2, R25, R24, R2 ;  /* 0x0000001819027223 */ /* 0x010fc80000000002 */
[----:B-----5:R-:W-:-:S07]  /*1650*/  FFMA R15, R27, R26, R2 ;  /* 0x0000001a1b0f7223 */ /* 0x020fce0000000002 */
.L_x_22:
[----:B------:R-:W-:Y:S05]  /*1660*/  BSYNC.RECONVERGENT B2 ;  /* 0x0000000000027941 */ /* 0x000fea0003800200 */
.L_x_21:
[----:B------:R-:W-:Y:S05]  /*1670*/  @!P1 BRA `(.L_x_18) ;  /* 0x0000000000849947 */ /* 0x000fea0003800000 */
[----:B------:R-:W0:Y:S01]  /*1680*/  LDCU.64 UR8, c[0x0][0x390] ;  /* 0x00007200ff0877ac */ /* 0x000e220008000a00 */
[----:B------:R-:W-:Y:S01]  /*1690*/  IMAD.WIDE.U32 R16, R21, 0x4, R8 ;  /* 0x0000000415107825 */ /* 0x000fe200078e0008 */
[----:B------:R-:W1:Y:S02]  /*16a0*/  LDCU.64 UR4, c[0x0][0x380] ;  /* 0x00007000ff0477ac */ /* 0x000e640008000a00 */
[C---:B0-----:R-:W-:Y:S02]  /*16b0*/  IADD3 R8, P1, PT, R16.reuse, UR8, RZ ;  /* 0x0000000810087c10 */ /* 0x041fe4000ff3e0ff */
[----:B-1----:R-:W-:Y:S02]  /*16c0*/  IADD3 R16, P0, PT, R16, UR4, RZ ;  /* 0x0000000410107c10 */ /* 0x002fe4000ff1e0ff */
[C---:B------:R-:W-:Y:S02]  /*16d0*/  IADD3.X R9, PT, PT, R17.reuse, UR9, RZ, P1, !PT ;  /* 0x0000000911097c10 */ /* 0x040fe40008ffe4ff */
[----:B------:R-:W-:-:S03]  /*16e0*/  IADD3.X R17, PT, PT, R17, UR5, RZ, P0, !PT ;  /* 0x0000000511117c10 */ /* 0x000fc600087fe4ff */
[----:B------:R-:W2:Y:S04]  /*16f0*/  LDG.E.CONSTANT R2, desc[UR6][R8.64] ;  /* 0x0000000608027981 */ /* 0x000ea8000c1e9900 */
[----:B------:R-:W2:Y:S01]  /*1700*/  LDG.E.CONSTANT R18, desc[UR6][R16.64] ;  /* 0x0000000610127981 */ /* 0x000ea2000c1e9900 */
[----:B------:R-:W-:Y:S02]  /*1710*/  IADD3 R0, PT, PT, -R0, 0x1, RZ ;  /* 0x0000000100007810 */ /* 0x000fe40007ffe1ff */
[----:B------:R-:W-:Y:S02]  /*1720*/  IADD3 R20, P1, PT, R16, 0x400, RZ ;  /* 0x0000040010147810 */ /* 0x000fe40007f3e0ff */
[----:B------:R-:W-:Y:S02]  /*1730*/  ISETP.NE.AND P0, PT, R0, RZ, PT ;  /* 0x000000ff0000720c */ /* 0x000fe40003f05270 */
[----:B------:R-:W-:Y:S01]  /*1740*/  IADD3 R19, P2, PT, R8, 0x400, RZ ;  /* 0x0000040008137810 */ /* 0x000fe20007f5e0ff */
[----:B--2---:R-:W-:-:S03]  /*1750*/  FFMA R15, R2, R18, R15 ;  /* 0x00000012020f7223 */ /* 0x004fc6000000000f */
[----:B------:R-:W-:Y:S01]  /*1760*/  IADD3.X R2, PT, PT, RZ, R9, RZ, P2, !PT ;  /* 0x00000009ff027210 */ /* 0x000fe200017fe4ff */
[----:B------:R-:W-:-:S06]  /*1770*/  IMAD.X R18, RZ, RZ, R17, P1 ;  /* 0x000000ffff127224 */ /* 0x000fcc00008e0611 */
[----:B------:R-:W-:Y:S05]  /*1780*/  @!P0 BRA `(.L_x_18) ;  /* 0x0000000000408947 */ /* 0x000fea0003800000 */
[----:B------:R-:W-:Y:S01]  /*1790*/  MOV R21, R18 ;  /* 0x0000001200157202 */ /* 0x000fe20000000f00 */
[----:B------:R-:W-:-:S07]  /*17a0*/  IMAD.MOV.U32 R18, RZ, RZ, R2 ;  /* 0x000000ffff127224 */ /* 0x000fce00078e0002 */
.L_x_23:
[----:B------:R-:W-:Y:S01]  /*17b0*/  MOV R8, R20 ;  /* 0x0000001400087202 */ /* 0x000fe20000000f00 */
[----:B------:R-:W-:Y:S01]  /*17c0*/  IMAD.MOV.U32 R17, RZ, RZ, R18 ;  /* 0x000000ffff117224 */ /* 0x000fe200078e0012 */
[----:B------:R-:W-:Y:S01]  /*17d0*/  MOV R16, R19 ;  /* 0x0000001300107202 */ /* 0x000fe20000000f00 */
[----:B------:R-:W-:-:S04]  /*17e0*/  IMAD.MOV.U32 R9, RZ, RZ, R21 ;  /* 0x000000ffff097224 */ /* 0x000fc800078e0015 */
[----:B------:R-:W2:Y:S04]  /*17f0*/  LDG.E.CONSTANT R2, desc[UR6][R16.64] ;  /* 0x0000000610027981 */ /* 0x000ea8000c1e9900 */
[----:B------:R-:W2:Y:S01]  /*1800*/  LDG.E.CONSTANT R8, desc[UR6][R8.64] ;  /* 0x0000000608087981 */ /* 0x000ea2000c1e9900 */
[----:B------:R-:W-:Y:S02]  /*1810*/  IADD3 R0, PT, PT, R0, 0x1, RZ ;  /* 0x0000000100007810 */ /* 0x000fe40007ffe0ff */
[----:B------:R-:W-:Y:S02]  /*1820*/  IADD3 R20, P1, PT, R20, 0x400, RZ ;  /* 0x0000040014147810 */ /* 0x000fe40007f3e0ff */
[----:B------:R-:W-:Y:S02]  /*1830*/  ISETP.NE.AND P0, PT, R0, RZ, PT ;  /* 0x000000ff0000720c */ /* 0x000fe40003f05270 */
[----:B------:R-:W-:Y:S01]  /*1840*/  IADD3 R19, P2, PT, R19, 0x400, RZ ;  /* 0x0000040013137810 */ /* 0x000fe20007f5e0ff */
[----:B------:R-:W-:-:S03]  /*1850*/  IMAD.X R21, RZ, RZ, R21, P1 ;  /* 0x000000ffff157224 */ /* 0x000fc600008e0615 */
[----:B------:R-:W-:Y:S01]  /*1860*/  IADD3.X R18, PT, PT, RZ, R18, RZ, P2, !PT ;  /* 0x00000012ff127210 */ /* 0x000fe200017fe4ff */
[----:B--2---:R-:W-:-:S06]  /*1870*/  FFMA R15, R2, R8, R15 ;  /* 0x00000008020f7223 */ /* 0x004fcc000000000f */
[----:B------:R-:W-:Y:S05]  /*1880*/  @P0 BRA `(.L_x_23) ;  /* 0xfffffffc00c80947 */ /* 0x000fea000383ffff */
.L_x_18:
[----:B------:R-:W-:Y:S05]  /*1890*/  BSYNC.RECONVERGENT B1 ;  /* 0x0000000000017941 */ /* 0x000fea0003800200 */
.L_x_17:
[----:B------:R-:W-:Y:S05]  /*18a0*/  BRA `(.L_x_12) ;  /* 0x0000000800247947 */ /* 0x000fea0003800000 */
.L_x_13:
[----:B------:R-:W0:Y:S01]  /*18b0*/  LDCU UR4, c[0x0][0x3b4] ;  /* 0x00007680ff0477ac */ /* 0x000e220008000800 */
[----:B------:R-:W-:Y:S01]  /*18c0*/  LOP3.LUT R0, RZ, R11, RZ, 0x33, !PT ;  /* 0x0000000bff007212 */ /* 0x000fe200078e33ff */
[----:B------:R-:W-:Y:S01]  /*18d0*/  BSSY.RECONVERGENT B1, `(.L_x_24) ;  /* 0x000004b000017945 */ /* 0x000fe20003800200 */
[----:B------:R-:W-:Y:S02]  /*18e0*/  HFMA2 R15, -RZ, RZ, 0, 0 ;  /* 0x00000000ff0f7431 */ /* 0x000fe400000001ff */
[----:B------:R-:W-:Y:S02]  /*18f0*/  IMAD.MOV.U32 R17, RZ, RZ, R11 ;  /* 0x000000ffff117224 */ /* 0x000fe400078e000b */
[----:B0-----:R-:W-:-:S05]  /*1900*/  VIADD R0, R0, UR4 ;  /* 0x0000000400007c36 */ /* 0x001fca0008000000 */
[C---:B------:R-:W-:Y:S02]  /*1910*/  ISETP.GE.U32.AND P0, PT, R0.reuse, 0x700, PT ;  /* 0x000007000000780c */ /* 0x040fe40003f06070 */
[----:B------:R-:W-:-:S11]  /*1920*/  LEA.HI R2, R0, 0x1, RZ, 0x18 ;  /* 0x0000000100027811 */ /* 0x000fd600078fc0ff */
[----:B------:R-:W-:Y:S05]  /*1930*/  @!P0 BRA `(.L_x_25) ;  /* 0x0000000400108947 */ /* 0x000fea0003800000 */
[----:B------:R-:W0:Y:S01]  /*1940*/  LDC.64 R16, c[0x0][0x388] ;  /* 0x0000e200ff107b82 */ /* 0x000e220000000a00 */
[----:B------:R-:W1:Y:S01]  /*1950*/  LDCU.64 UR4, c[0x0][0x390] ;  /* 0x00007200ff0477ac */ /* 0x000e620008000a00 */
[C---:B------:R-:W-:Y:S01]  /*1960*/  IMAD.WIDE.U32 R18, R11.reuse, 0x4, R8 ;  /* 0x000000040b127825 */ /* 0x040fe200078e0008 */
[----:B------:R-:W-:Y:S01]  /*1970*/  LOP3.LUT R22, R2, 0x1fffff8, RZ, 0xc0, !PT ;  /* 0x01fffff802167812 */ /* 0x000fe200078ec0ff */
[----:B------:R-:W2:Y:S01]  /*1980*/  LDCU.64 UR8, c[0x0][0x380] ;  /* 0x00007000ff0877ac */ /* 0x000ea20008000a00 */
[----:B------:R-:W-:Y:S02]  /*1990*/  MOV R15, RZ ;  /* 0x000000ff000f7202 */ /* 0x000fe40000000f00 */
[----:B------:R-:W-:Y:S02]  /*19a0*/  IADD3 R20, P0, PT, R18, 0x1000, RZ ;  /* 0x0000100012147810 */ /* 0x000fe40007f1e0ff */
[----:B------:R-:W-:Y:S02]  /*19b0*/  IADD3 R22, PT, PT, -R22, RZ, RZ ;  /* 0x000000ff16167210 */ /* 0x000fe40007ffe1ff */
[----:B------:R-:W-:Y:S01]  /*19c0*/  IADD3.X R21, PT, PT, RZ, R19, RZ, P0, !PT ;  /* 0x00000013ff157210 */ /* 0x000fe200007fe4ff */
[----:B0-----:R-:W-:Y:S01]  /*19d0*/  IMAD.WIDE.U32 R8, R11, 0x4, R16 ;  /* 0x000000040b087825 */ /* 0x001fe200078e0010 */
[----:B-1----:R-:W-:-:S02]  /*19e0*/  IADD3 R16, P0, PT, R20, UR4, RZ ;  /* 0x0000000414107c10 */ /* 0x002fc4000ff1e0ff */
[----:B--2---:R-:W-:Y:S01]  /*19f0*/  IADD3 R20, P2, PT, R20, UR8, RZ ;  /* 0x0000000814147c10 */ /* 0x004fe2000ff5e0ff */
[----:B------:R-:W-:Y:S01]  /*1a00*/  IMAD.MOV.U32 R17, RZ, RZ, R11 ;  /* 0x000000ffff117224 */ /* 0x000fe200078e000b */
[----:B------:R-:W-:-:S05]  /*1a10*/  IADD3 R18, P1, PT, R8, 0x1000, RZ ;  /* 0x0000100008127810 */ /* 0x000fca0007f3e0ff */
[----:B------:R-:W-:Y:S01]  /*1a20*/  IMAD.X R19, RZ, RZ, R9, P1 ;  /* 0x000000ffff137224 */ /* 0x000fe200008e0609 */
[C---:B------:R-:W-:Y:S02]  /*1a30*/  IADD3.X R9, PT, PT, R21.reuse, UR5, RZ, P0, !PT ;  /* 0x0000000515097c10 */ /* 0x040fe400087fe4ff */
[----:B------:R-:W-:-:S07]  /*1a40*/  IADD3.X R21, PT, PT, R21, UR9, RZ, P2, !PT ;  /* 0x0000000915157c10 */ /* 0x000fce00097fe4ff */
.L_x_26:
[----:B------:R-:W-:Y:S01]  /*1a50*/  IMAD.MOV.U32 R8, RZ, RZ, R16 ;  /* 0x000000ffff087224 */ /* 0x000fe200078e0010 */
[----:B------:R-:W2:Y:S04]  /*1a60*/  LDG.E.CONSTANT R25, desc[UR6][R18.64+-0x1000] ;  /* 0xfff0000612197981 */ /* 0x000ea8000c1e9900 */
[----:B------:R-:W2:Y:S04]  /*1a70*/  LDG.E.CONSTANT R24, desc[UR6][R8.64+-0x1000] ;  /* 0xfff0000608187981 */ /* 0x000ea8000c1e9900 */
[----:B------:R-:W3:Y:S04]  /*1a80*/  LDG.E.CONSTANT R27, desc[UR6][R20.64+-0x1000] ;  /* 0xfff00006141b7981 */ /* 0x000ee8000c1e9900 */
[----:B------:R-:W4:Y:S04]  /*1a90*/  LDG.E.CONSTANT R16, desc[UR6][R8.64+-0xc00] ;  /* 0xfff4000608107981 */ /* 0x000f28000c1e9900 */
[----:B------:R-:W4:Y:S01]  /*1aa0*/  LDG.E.CONSTANT R23, desc[UR6][R18.64+-0xc00] ;  /* 0xfff4000612177981 */ /* 0x000f22000c1e9900 */
[----:B--2---:R-:W-:-:S03]  /*1ab0*/  FMUL R26, R24, R25 ;  /* 0x00000019181a7220 */ /* 0x004fc60000400000 */
[----:B------:R-:W2:Y:S01]  /*1ac0*/  LDG.E.CONSTANT R24, desc[UR6][R20.64+-0xc00] ;  /* 0xfff4000614187981 */ /* 0x000ea2000c1e9900 */
[----:B---3--:R-:W-:-:S03]  /*1ad0*/  FFMA R27, R26, R27, R15 ;  /* 0x0000001b1a1b7223 */ /* 0x008fc6000000000f */
[----:B------:R-:W3:Y:S04]  /*1ae0*/  LDG.E.CONSTANT R26, desc[UR6][R8.64+-0x800] ;  /* 0xfff80006081a7981 */ /* 0x000ee8000c1e9900 */
[----:B------:R-:W3:Y:S01]  /*1af0*/  LDG.E.CONSTANT R15, desc[UR6][R18.64+-0x800] ;  /* 0xfff80006120f7981 */ /* 0x000ee2000c1e9900 */
[----:B----4-:R-:W-:-:S03]  /*1b00*/  FMUL R28, R16, R23 ;  /* 0x00000017101c7220 */ /* 0x010fc60000400000 */
[----:B------:R-:W4:Y:S04]  /*1b10*/  LDG.E.CONSTANT R16, desc[UR6][R20.64+-0x800] ;  /* 0xfff8000614107981 */ /* 0x000f28000c1e9900 */
[----:B------:R-:W5:Y:S04]  /*1b20*/  LDG.E.CONSTANT R23, desc[UR6][R18.64+-0x400] ;  /* 0xfffc000612177981 */ /* 0x000f68000c1e9900 */
[----:B------:R-:W5:Y:S01]  /*1b30*/  LDG.E.CONSTANT R25, desc[UR6][R8.64] ;  /* 0x0000000608197981 */ /* 0x000f62000c1e9900 */
[----:B--2---:R-:W-:-:S03]  /*1b40*/  FFMA R27, R28, R24, R27 ;  /* 0x000000181c1b7223 */ /* 0x004fc6000000001b */
[----:B------:R-:W5:Y:S01]  /*1b50*/  LDG.E.CONSTANT R24, desc[UR6][R8.64+-0x400] ;  /* 0xfffc000608187981 */ /* 0x000f62000c1e9900 */
[----:B---3--:R-:W-:-:S03]  /*1b60*/  FMUL R26, R26, R15 ;  /* 0x0000000f1a1a7220 */ /* 0x008fc60000400000 */
[----:B------:R-:W2:Y:S01]  /*1b70*/  LDG.E.CONSTANT R15, desc[UR6][R20.64+-0x400] ;  /* 0xfffc0006140f7981 */ /* 0x000ea2000c1e9900 */
[----:B----4-:R-:W-:-:S03]  /*1b80*/  FFMA R26, R26, R16, R27 ;  /* 0x000000101a1a7223 */ /* 0x010fc6000000001b */
[----:B------:R-:W3:Y:S01]  /*1b90*/  LDG.E.CONSTANT R16, desc[UR6][R18.64] ;  /* 0x0000000612107981 */ /* 0x000ee2000c1e9900 */
[----:B-----5:R-:W-:-:S03]  /*1ba0*/  FMUL R27, R24, R23 ;  /* 0x00000017181b7220 */ /* 0x020fc60000400000 */
[----:B------:R-:W4:Y:S04]  /*1bb0*/  LDG.E.CONSTANT R23, desc[UR6][R20.64] ;  /* 0x0000000614177981 */ /* 0x000f28000c1e9900 */
[----:B------:R-:W5:Y:S01]  /*1bc0*/  LDG.E.CONSTANT R24, desc[UR6][R8.64+0x400] ;  /* 0x0004000608187981 */ /* 0x000f62000c1e9900 */
[----:B--2---:R-:W-:-:S03]  /*1bd0*/  FFMA R26, R27, R15, R26 ;  /* 0x0000000f1b1a7223 */ /* 0x004fc6000000001a */
[----:B------:R-:W5:Y:S01]  /*1be0*/  LDG.E.CONSTANT R15, desc[UR6][R18.64+0x400] ;  /* 0x00040006120f7981 */ /* 0x000f62000c1e9900 */
[----:B---3--:R-:W-:-:S03]  /*1bf0*/  FMUL R25, R25, R16 ;  /* 0x0000001019197220 */ /* 0x008fc60000400000 */
[----:B------:R-:W2:Y:S01]  /*1c00*/  LDG.E.CONSTANT R16, desc[UR6][R20.64+0x400] ;  /* 0x0004000614107981 */ /* 0x000ea2000c1e9900 */
[----:B----4-:R-:W-:-:S03]  /*1c10*/  FFMA R25, R25, R23, R26 ;  /* 0x0000001719197223 */ /* 0x010fc6000000001a */
[----:B------:R-:W3:Y:S04]  /*1c20*/  LDG.E.CONSTANT R26, desc[UR6][R8.64+0x800] ;  /* 0x00080006081a7981 */ /* 0x000ee8000c1e9900 */
[----:B------:R-:W3:Y:S01]  /*1c30*/  LDG.E.CONSTANT R23, desc[UR6][R18.64+0x800] ;  /* 0x0008000612177981 */ /* 0x000ee2000c1e9900 */
[----:B-----5:R-:W-:-:S03]  /*1c40*/  FMUL R28, R24, R15 ;  /* 0x0000000f181c7220 */ /* 0x020fc60000400000 */
[----:B------:R-:W4:Y:S01]  /*1c50*/  LDG.E.CONSTANT R24, desc[UR6][R20.64+0x800] ;  /* 0x0008000614187981 */ /* 0x000f22000c1e9900 */
[----:B--2---:R-:W-:-:S03]  /*1c60*/  FFMA R27, R28, R16, R25 ;  /* 0x000000101c1b7223 */ /* 0x004fc60000000019 */
[----:B------:R0:W2:Y:S04]  /*1c70*/  LDG.E.CONSTANT R25, desc[UR6][R8.64+0xc00] ;  /* 0x000c000608197981 */ /* 0x0000a8000c1e9900 */
[----:B------:R1:W2:Y:S04]  /*1c80*/  LDG.E.CONSTANT R28, desc[UR6][R18.64+0xc00] ;  /* 0x000c0006121c7981 */ /* 0x0002a8000c1e9900 */
[----:B------:R5:W2:Y:S01]  /*1c90*/  LDG.E.CONSTANT R15, desc[UR6][R20.64+0xc00] ;  /* 0x000c0006140f7981 */ /* 0x000aa2000c1e9900 */
[----:B------:R-:W-:Y:S02]  /*1ca0*/  IADD3 R16, P0, PT, R8, 0x2000, RZ ;  /* 0x0000200008107810 */ /* 0x000fe40007f1e0ff */
[----:B------:R-:W-:-:S03]  /*1cb0*/  IADD3 R22, PT, PT, R22, 0x8, RZ ;  /* 0x0000000816167810 */ /* 0x000fc60007ffe0ff */
[----:B0-----:R-:W-:Y:S01]  /*1cc0*/  IMAD.X R9, RZ, RZ, R9, P0 ;  /* 0x000000ffff097224 */ /* 0x001fe200000e0609 */
[----:B------:R-:W-:Y:S02]  /*1cd0*/  ISETP.NE.AND P0, PT, R22, RZ, PT ;  /* 0x000000ff1600720c */ /* 0x000fe40003f05270 */
[----:B-1----:R-:W-:Y:S02]  /*1ce0*/  IADD3 R18, P1, PT, R18, 0x2000, RZ ;  /* 0x0000200012127810 */ /* 0x002fe40007f3e0ff */
[----:B-----5:R-:W-:Y:S02]  /*1cf0*/  IADD3 R20, P2, PT, R20, 0x2000, RZ ;  /* 0x0000200014147810 */ /* 0x020fe40007f5e0ff */
[----:B------:R-:W-:Y:S02]  /*1d00*/  IADD3.X R19, PT, PT, RZ, R19, RZ, P1, !PT ;  /* 0x00000013ff137210 */ /* 0x000fe40000ffe4ff */
[----:B------:R-:W-:Y:S01]  /*1d10*/  IADD3 R17, PT, PT, R17, 0x800, RZ ;  /* 0x0000080011117810 */ /* 0x000fe20007ffe0ff */
[----:B------:R-:W-:-:S02]  /*1d20*/  IMAD.X R21, RZ, RZ, R21, P2 ;  /* 0x000000ffff157224 */ /* 0x000fc400010e0615 */
[----:B---3--:R-:W-:-:S04]  /*1d30*/  FMUL R26, R26, R23 ;  /* 0x000000171a1a7220 */ /* 0x008fc80000400000 */
[----:B----4-:R-:W-:Y:S01]  /*1d40*/  FFMA R24, R26, R24, R27 ;  /* 0x000000181a187223 */ /* 0x010fe2000000001b */
[----:B--2---:R-:W-:-:S04]  /*1d50*/  FMUL R25, R25, R28 ;  /* 0x0000001c19197220 */ /* 0x004fc80000400000 */
[----:B------:R-:W-:Y:S01]  /*1d60*/  FFMA R15, R25, R15, R24 ;  /* 0x0000000f190f7223 */ /* 0x000fe20000000018 */
[----:B------:R-:W-:Y:S06]  /*1d70*/  @P0 BRA `(.L_x_26) ;  /* 0xfffffffc00340947 */ /* 0x000fec000383ffff */
.L_x_25:
[----:B------:R-:W-:Y:S05]  /*1d80*/  BSYNC.RECONVERGENT B1 ;  /* 0x0000000000017941 */ /* 0x000fea0003800200 */
.L_x_24:
[----:B------:R-:W-:-:S13]  /*1d90*/  LOP3.LUT P0, R8, R2, 0x7, RZ, 0xc0, !PT ;  /* 0x0000000702087812 */ /* 0x000fda000780c0ff */
[----:B------:R-:W-:Y:S05]  /*1da0*/  @!P0 BRA `(.L_x_12) ;  /* 0x0000000000e48947 */ /* 0x000fea0003800000 */
[----:B------:R-:W-:Y:S01]  /*1db0*/  ISETP.GE.U32.AND P0, PT, R8, 0x4, PT ;  /* 0x000000040800780c */ /* 0x000fe20003f06070 */
[----:B------:R-:W-:Y:S01]  /*1dc0*/  BSSY.RECONVERGENT B1, `(.L_x_27) ;  /* 0x000001c000017945 */ /* 0x000fe20003800200 */
[----:B------:R-:W-:-:S11]  /*1dd0*/  LOP3.LUT P1, R2, R2, 0x3, RZ, 0xc0, !PT ;  /* 0x0000000302027812 */ /* 0x000fd6000782c0ff */
[----:B------:R-:W-:Y:S05]  /*1de0*/  @!P0 BRA `(.L_x_28) ;  /* 0x0000000000648947 */ /* 0x000fea0003800000 */
[----:B------:R-:W0:Y:S01]  /*1df0*/  LDC.64 R18, c[0x0][0x388] ;  /* 0x0000e200ff127b82 */ /* 0x000e220000000a00 */
[----:B------:R-:W-:-:S04]  /*1e00*/  IMAD.WIDE.U32 R8, R17, 0x4, R6 ;  /* 0x0000000411087825 */ /* 0x000fc800078e0006 */
[C---:B------:R-:W-:Y:S01]  /*1e10*/  IMAD.WIDE.U32 R20, R17.reuse, 0x4, R4 ;  /* 0x0000000411147825 */ /* 0x040fe200078e0004 */
[----:B------:R-:W2:Y:S04]  /*1e20*/  LDG.E.CONSTANT R16, desc[UR6][R8.64] ;  /* 0x0000000608107981 */ /* 0x000ea8000c1e9900 */
[----:B------:R-:W3:Y:S04]  /*1e30*/  LDG.E.CONSTANT R25, desc[UR6][R20.64] ;  /* 0x0000000614197981 */ /* 0x000ee8000c1e9900 */
[----:B------:R-:W4:Y:S04]  /*1e40*/  LDG.E.CONSTANT R26, desc[UR6][R20.64+0x400] ;  /* 0x00040006141a7981 */ /* 0x000f28000c1e9900 */
[----:B------:R-:W5:Y:S04]  /*1e50*/  LDG.E.CONSTANT R24, desc[UR6][R8.64+0xc00] ;  /* 0x000c000608187981 */ /* 0x000f68000c1e9900 */
[----:B------:R-:W4:Y:S01]  /*1e60*/  LDG.E.CONSTANT R27, desc[UR6][R20.64+0x800] ;  /* 0x00080006141b7981 */ /* 0x000f22000c1e9900 */
[----:B0-----:R-:W-:-:S03]  /*1e70*/  IMAD.WIDE.U32 R18, R17, 0x4, R18 ;  /* 0x0000000411127825 */ /* 0x001fc600078e0012 */
[----:B------:R-:W4:Y:S04]  /*1e80*/  LDG.E.CONSTANT R28, desc[UR6][R20.64+0xc00] ;  /* 0x000c0006141c7981 */ /* 0x000f28000c1e9900 */
[----:B------:R-:W2:Y:S04]  /*1e90*/  LDG.E.CONSTANT R23, desc[UR6][R18.64] ;  /* 0x0000000612177981 */ /* 0x000ea8000c1e9900 */
[----:B------:R-:W5:Y:S01]  /*1ea0*/  LDG.E.CONSTANT R29, desc[UR6][R18.64+0xc00] ;  /* 0x000c0006121d7981 */ /* 0x000f62000c1e9900 */
[----:B--2---:R-:W-:-:S03]  /*1eb0*/  FMUL R22, R16, R23 ;  /* 0x0000001710167220 */ /* 0x004fc60000400000 */
[----:B------:R-:W2:Y:S04]  /*1ec0*/  LDG.E.CONSTANT R23, desc[UR6][R8.64+0x400] ;  /* 0x0004000608177981 */ /* 0x000ea8000c1e9900 */
[----:B------:R-:W2:Y:S01]  /*1ed0*/  LDG.E.CONSTANT R16, desc[UR6][R18.64+0x400] ;  /* 0x0004000612107981 */ /* 0x000ea2000c1e9900 */
[----:B---3--:R-:W-:-:S03]  /*1ee0*/  FFMA R25, R22, R25, R15 ;  /* 0x0000001916197223 */ /* 0x008fc6000000000f */
[----:B------:R-:W3:Y:S04]  /*1ef0*/  LDG.E.CONSTANT R22, desc[UR6][R8.64+0x800] ;  /* 0x0008000608167981 */ /* 0x000ee8000c1e9900 */
[----:B------:R-:W3:Y:S01]  /*1f00*/  LDG.E.CONSTANT R15, desc[UR6][R18.64+0x800] ;  /* 0x00080006120f7981 */ /* 0x000ee2000c1e9900 */
[----:B-----5:R-:W-:Y:S01]  /*1f10*/  FMUL R24, R24, R29 ;  /* 0x0000001d18187220 */ /* 0x020fe20000400000 */
[----:B------:R-:W-:Y:S02]  /*1f20*/  VIADD R17, R17, 0x400 ;  /* 0x0000040011117836 */ /* 0x000fe40000000000 */
[----:B--2---:R-:W-:-:S04]  /*1f30*/  FMUL R16, R23, R16 ;  /* 0x0000001017107220 */ /* 0x004fc80000400000 */
[----:B----4-:R-:W-:Y:S01]  /*1f40*/  FFMA R16, R16, R26, R25 ;  /* 0x0000001a10107223 */ /* 0x010fe20000000019 */
[----:B---3--:R-:W-:-:S04]  /*1f50*/  FMUL R15, R22, R15 ;  /* 0x0000000f160f7220 */ /* 0x008fc80000400000 */
[----:B------:R-:W-:-:S04]  /*1f60*/  FFMA R15, R15, R27, R16 ;  /* 0x0000001b0f0f7223 */ /* 0x000fc80000000010 */
[----:B------:R-:W-:-:S07]  /*1f70*/  FFMA R15, R24, R28, R15 ;  /* 0x0000001c180f7223 */ /* 0x000fce000000000f */
.L_x_28:
[----:B------:R-:W-:Y:S05]  /*1f80*/  BSYNC.RECONVERGENT B1 ;  /* 0x0000000000017941 */ /* 0x000fea0003800200 */
.L_x_27:
[----:B------:R-:W-:Y:S05]  /*1f90*/  @!P1 BRA `(.L_x_12) ;  /* 0x0000000000689947 */ /* 0x000fea0003800000 */
[----:B------:R-:W-:Y:S02]  /*1fa0*/  ISETP.NE.AND P1, PT, R2, 0x1, PT ;  /* 0x000000010200780c */ /* 0x000fe40003f25270 */
[----:B------:R-:W-:-:S11]  /*1fb0*/  LOP3.LUT P0, RZ, R0, 0x100, RZ, 0xc0, !PT ;  /* 0x0000010000ff7812 */ /* 0x000fd6000780c0ff */
[----:B------:R-:W0:Y:S01]  /*1fc0*/  @P1 LDC.64 R20, c[0x0][0x388] ;  /* 0x0000e200ff141b82 */ /* 0x000e220000000a00 */
[----:B------:R-:W-:-:S04]  /*1fd0*/  @P1 IMAD.WIDE.U32 R22, R17, 0x4, R6 ;  /* 0x0000000411161825 */ /* 0x000fc800078e0006 */
[C---:B------:R-:W-:Y:S01]  /*1fe0*/  @P1 IMAD.WIDE.U32 R8, R17.reuse, 0x4, R4 ;  /* 0x0000000411081825 */ /* 0x040fe200078e0004 */
[----:B------:R-:W2:Y:S02]  /*1ff0*/  @P1 LDG.E.CONSTANT R0, desc[UR6][R22.64] ;  /* 0x0000000616001981 */ /* 0x000ea4000c1e9900 */
[----:B------:R-:W1:Y:S02]  /*2000*/  @!P0 LDC.64 R18, c[0x0][0x388] ;  /* 0x0000e200ff128b82 */ /* 0x000e640000000a00 */
[----:B------:R-:W3:Y:S04]  /*2010*/  @P1 LDG.E.CONSTANT R2, desc[UR6][R22.64+0x400] ;  /* 0x0004000616021981 */ /* 0x000ee8000c1e9900 */
[----:B------:R-:W4:Y:S04]  /*2020*/  @P1 LDG.E.CONSTANT R26, desc[UR6][R8.64] ;  /* 0x00000006081a1981 */ /* 0x000f28000c1e9900 */
[----:B------:R-:W5:Y:S01]  /*2030*/  @P1 LDG.E.CONSTANT R28, desc[UR6][R8.64+0x400] ;  /* 0x00040006081c1981 */ /* 0x000f62000c1e9900 */
[C---:B0-----:R-:W-:Y:S01]  /*2040*/  @P1 IMAD.WIDE.U32 R20, R17.reuse, 0x4, R20 ;  /* 0x0000000411141825 */ /* 0x041fe200078e0014 */
[----:B------:R-:W-:-:S04]  /*2050*/  @P1 IADD3 R17, PT, PT, R17, 0x200, RZ ;  /* 0x0000020011111810 */ /* 0x000fc80007ffe0ff */
[----:B------:R-:W2:Y:S01]  /*2060*/  @P1 LDG.E.CONSTANT R27, desc[UR6][R20.64] ;  /* 0x00000006141b1981 */ /* 0x000ea2000c1e9900 */
[----:B------:R-:W-:-:S03]  /*2070*/  @!P0 IMAD.WIDE.U32 R24, R17, 0x4, R6 ;  /* 0x0000000411188825 */ /* 0x000fc600078e0006 */
[----:B------:R-:W3:Y:S01]  /*2080*/  @P1 LDG.E.CONSTANT R29, desc[UR6][R20.64+0x400] ;  /* 0x00040006141d1981 */ /* 0x000ee2000c1e9900 */
[----:B-1----:R-:W-:-:S03]  /*2090*/  @!P0 IMAD.WIDE.U32 R18, R17, 0x4, R18 ;  /* 0x0000000411128825 */ /* 0x002fc600078e0012 */
[----:B------:R-:W5:Y:S01]  /*20a0*/  @!P0 LDG.E.CONSTANT R24, desc[UR6][R24.64] ;  /* 0x0000000618188981 */ /* 0x000f62000c1e9900 */
[----:B------:R-:W-:-:S03]  /*20b0*/  @!P0 IMAD.WIDE.U32 R16, R17, 0x4, R4 ;  /* 0x0000000411108825 */ /* 0x000fc600078e0004 */
[----:B------:R-:W5:Y:S04]  /*20c0*/  @!P0 LDG.E.CONSTANT R19, desc[UR6][R18.64] ;  /* 0x0000000612138981 */ /* 0x000f68000c1e9900 */
[----:B------:R-:W5:Y:S01]  /*20d0*/  @!P0 LDG.E.CONSTANT R16, desc[UR6][R16.64] ;  /* 0x0000000610108981 */ /* 0x000f62000c1e9900 */
[----:B--2---:R-:W-:Y:S01]  /*20e0*/  @P1 FMUL R0, R0, R27 ;  /* 0x0000001b00001220 */ /* 0x004fe20000400000 */
[----:B---3--:R-:W-:-:S03]  /*20f0*/  @P1 FMUL R2, R2, R29 ;  /* 0x0000001d02021220 */ /* 0x008fc60000400000 */
[----:B----4-:R-:W-:-:S04]  /*2100*/  @P1 FFMA R21, R0, R26, R15 ;  /* 0x0000001a00151223 */ /* 0x010fc8000000000f */
[----:B-----5:R-:W-:Y:S01]  /*2110*/  @P1 FFMA R15, R2, R28, R21 ;  /* 0x0000001c020f1223 */ /* 0x020fe20000000015 */
[----:B------:R-:W-:-:S04]  /*2120*/  @!P0 FMUL R0, R24, R19 ;  /* 0x0000001318008220 */ /* 0x000fc80000400000 */
[----:B------:R-:W-:-:S07]  /*2130*/  @!P0 FFMA R15, R0, R16, R15 ;  /* 0x00000010000f8223 */ /* 0x000fce000000000f */
.L_x_12:
[----:B------:R-:W-:Y:S05]  /*2140*/  BSYNC.RECONVERGENT B0 ;  /* 0x0000000000007941 */ /* 0x000fea0003800200 */
.L_x_11:
[----:B------:R-:W-:Y:S01]  /*2150*/  STS [R12], R15 ;  /* 0x0000000f0c007388 */ /* 0x000fe20000000800 */
[----:B------:R-:W-:Y:S01]  /*2160*/  BAR.SYNC.DEFER_BLOCKING 0x0 ;  /* 0x0000000000007b1d */ /* 0x000fe20000010000 */
[C---:B------:R-:W-:Y:S02]  /*2170*/  ISETP.GT.U32.AND P0, PT, R11.reuse, 0x7f, PT ;  /* 0x0000007f0b00780c */ /* 0x040fe40003f04070 */
[----:B------:R-:W-:-:S05]  /*2180*/  ISETP.GT.U32.AND P1, PT, R11, 0x3f, PT ;  /* 0x0000003f0b00780c */ /* 0x000fca0003f24070 */
[----:B------:R-:W0:Y:S01]  /*2190*/  S2UR UR5, SR_CgaCtaId ;  /* 0x00000000000579c3 */ /* 0x000e220000008800 */
[----:B------:R-:W-:-:S05]  /*21a0*/  UMOV UR4, 0x400 ;  /* 0x0000040000047882 */ /* 0x000fca0000000000 */
[----:B------:R-:W-:Y:S04]  /*21b0*/  @!P0 LDS R0, [R12+0x200] ;  /* 0x000200000c008984 */ /* 0x000fe80000000800 */
[----:B------:R-:W1:Y:S01]  /*21c0*/  @!P0 LDS R9, [R12] ;  /* 0x000000000c098984 */ /* 0x000e620000000800 */
[----:B0-----:R-:W-:Y:S01]  /*21d0*/  ULEA UR4, UR5, UR4, 0x18 ;  /* 0x0000000405047291 */ /* 0x001fe2000f8ec0ff */
[----:B-1----:R-:W-:-:S05]  /*21e0*/  @!P0 FADD R9, R0, R9 ;  /* 0x0000000900098221 */ /* 0x002fca0000000000 */
        /* <DEDUP_REMOVED lines=36> */
[----:B------:R-:W-:Y:S01]  /*2430*/  @!P0 STS [R12], R9 ;  /* 0x000000090c008388 */ /* 0x000fe20000000800 */
[----:B------:R-:W-:Y:S06]  /*2440*/  BAR.SYNC.DEFER_BLOCKING 0x0 ;  /* 0x0000000000007b1d */ /* 0x000fec0000010000 */
[----:B------:R-:W-:Y:S04]  /*2450*/  @!P1 LDS R0, [UR4+0x4] ;  /* 0x00000404ff009984 */ /* 0x000fe80008000800 */
[----:B------:R-:W0:Y:S02]  /*2460*/  @!P1 LDS R15, [R12] ;  /* 0x000000000c0f9984 */ /* 0x000e240000000800 */
[----:B0-----:R-:W-:Y:S01]  /*2470*/  @!P1 FADD R17, R0, R15 ;  /* 0x0000000f00119221 */ /* 0x001fe20000000000 */
[----:B------:R-:W-:-:S04]  /*2480*/  VIADD R0, R3, 0x1800000 ;  /* 0x0180000003007836 */ /* 0x000fc80000000000 */
[----:B------:R0:W-:Y:S01]  /*2490*/  @!P1 STS [R12], R17 ;  /* 0x000000110c009388 */ /* 0x0001e20000000800 */
[----:B------:R-:W-:Y:S01]  /*24a0*/  LOP3.LUT R0, R0, 0x7f800000, RZ, 0xc0, !PT ;  /* 0x7f80000000007812 */ /* 0x000fe200078ec0ff */
[----:B------:R-:W-:Y:S03]  /*24b0*/  BAR.SYNC.DEFER_BLOCKING 0x0 ;  /* 0x0000000000007b1d */ /* 0x000fe60000010000 */
[----:B------:R-:W-:-:S03]  /*24c0*/  ISETP.GT.U32.AND P0, PT, R0, 0x1ffffff, PT ;  /* 0x01ffffff0000780c */ /* 0x000fc60003f04070 */
[----:B------:R-:W1:Y:S01]  /*24d0*/  LDS R15, [UR4] ;  /* 0x00000004ff0f7984 */ /* 0x000e620008000800 */
[----:B------:R-:W2:Y:S02]  /*24e0*/  LDCU UR4, c[0x0][0x3b4] ;  /* 0x00007680ff0477ac */ /* 0x000ea40008000800 */
[----:B--2---:R-:W-:-:S07]  /*24f0*/  ISETP.GE.AND P3, PT, R11, UR4, PT ;  /* 0x000000040b007c0c */ /* 0x004fce000bf66270 */
[----:B0-----:R-:W-:Y:S06]  /*2500*/  @P0 BRA `(.L_x_29) ;  /* 0x00000000000c0947 */ /* 0x001fec0003800000 */
[----:B------:R-:W-:-:S07]  /*2510*/  MOV R2, 0x2530 ;  /* 0x0000253000027802 */ /* 0x000fce0000000f00 */
[----:B-1----:R-:W-:Y:S05]  /*2520*/  CALL.REL.NOINC `($__internal_0_$__cuda_sm20_rcp_rn_f32_slowpath) ;  /* 0x0000003000747944 */ /* 0x002fea0003c00000 */
[----:B------:R-:W-:Y:S05]  /*2530*/  BRA `(.L_x_30) ;  /* 0x0000000000107947 */ /* 0x000fea0003800000 */
.L_x_29:
[----:B------:R-:W0:Y:S02]  /*2540*/  MUFU.RCP R2, R3 ;  /* 0x0000000300027308 */ /* 0x000e240000001000 */
[----:B0-----:R-:W-:-:S04]  /*2550*/  FFMA R0, R3, R2, -1 ;  /* 0xbf80000003007423 */ /* 0x001fc80000000002 */
[----:B------:R-:W-:-:S04]  /*2560*/  FADD.FTZ R0, -R0, -RZ ;  /* 0x800000ff00007221 */ /* 0x000fc80000010100 */
[----:B------:R-:W-:-:S07]  /*2570*/  FFMA R0, R2, R0, R2 ;  /* 0x0000000002007223 */ /* 0x000fce0000000002 */
.L_x_30:
[----:B------:R-:W-:Y:S04]  /*2580*/  BSSY.RECONVERGENT B0, `(.L_x_31) ;  /* 0x0000177000007945 */ /* 0x000fe80003800200 */
[----:B------:R-:W-:Y:S05]  /*2590*/  @P3 BRA `(.L_x_32) ;  /* 0x0000001400d43947 */ /* 0x000fea0003800000 */
[----:B------:R-:W0:Y:S01]  /*25a0*/  LDCU.64 UR4, c[0x0][0x388] ;  /* 0x00007100ff0477ac */ /* 0x000e220008000a00 */
[----:B------:R-:W-:-:S04]  /*25b0*/  FMUL R3, R14, R14 ;  /* 0x0000000e0e037220 */ /* 0x000fc80000400000 */
[----:B------:R-:W-:-:S04]  /*25c0*/  FMUL R3, R14, R3 ;  /* 0x000000030e037220 */ /* 0x000fc80000400000 */
[----:B------:R-:W-:-:S04]  /*25d0*/  FMUL R0, R3, R0 ;  /* 0x0000000003007220 */ /* 0x000fc80000400000 */
[----:B-1----:R-:W-:Y:S01]  /*25e0*/  FMUL R15, R15, R0 ;  /* 0x000000000f0f7220 */ /* 0x002fe20000400000 */
[----:B0-----:R-:W-:-:S04]  /*25f0*/  UISETP.NE.U32.AND UP0, UPT, UR4, URZ, UPT ;  /* 0x000000ff0400728c */ /* 0x001fc8000bf05070 */
[----:B------:R-:W-:-:S09]  /*2600*/  UISETP.NE.AND.EX UP0, UPT, UR5, URZ, UPT, UP0 ;  /* 0x000000ff0500728c */ /* 0x000fd2000bf05300 */
[----:B------:R-:W-:Y:S05]  /*2610*/  BRA.U UP0, `(.L_x_33) ;  /* 0x0000000d00d07547 */ /* 0x000fea000b800000 */
[----:B------:R-:W0:Y:S01]  /*2620*/  LDC R0, c[0x0][0x3b4] ;  /* 0x0000ed00ff007b82 */ /* 0x000e220000000800 */
[----:B------:R-:W-:Y:S01]  /*2630*/  LOP3.LUT R3, RZ, R11, RZ, 0x33, !PT ;  /* 0x0000000bff037212 */ /* 0x000fe200078e33ff */
[----:B------:R-:W-:Y:S01]  /*2640*/  BSSY.RECONVERGENT B1, `(.L_x_34) ;  /* 0x000002e000017945 */ /* 0x000fe20003800200 */
[----:B------:R-:W-:Y:S02]  /*2650*/  IMAD.MOV.U32 R19, RZ, RZ, R11 ;  /* 0x000000ffff137224 */ /* 0x000fe400078e000b */
[----:B0-----:R-:W-:-:S04]  /*2660*/  IADD3 R17, PT, PT, R3, R0, RZ ;  /* 0x0000000003117210 */ /* 0x001fc80007ffe0ff */
[C---:B------:R-:W-:Y:S02]  /*2670*/  LOP3.LUT R16, R17.reuse, 0x300, RZ, 0xc0, !PT ;  /* 0x0000030011107812 */ /* 0x040fe400078ec0ff */
[----:B------:R-:W-:Y:S02]  /*2680*/  ISETP.GE.U32.AND P0, PT, R17, 0x300, PT ;  /* 0x000003001100780c */ /* 0x000fe40003f06070 */
[----:B------:R-:W-:-:S13]  /*2690*/  ISETP.NE.AND P1, PT, R16, 0x300, PT ;  /* 0x000003001000780c */ /* 0x000fda0003f25270 */
[----:B------:R-:W-:Y:S05]  /*26a0*/  @!P1 BRA `(.L_x_35) ;  /* 0x00000000009c9947 */ /* 0x000fea0003800000 */
[----:B------:R-:W0:Y:S01]  /*26b0*/  LDCU.128 UR8, c[0x0][0x390] ;  /* 0x00007200ff0877ac */ /* 0x000e220008000c00 */
[C---:B------:R-:W-:Y:S02]  /*26c0*/  IADD3 R9, P1, PT, R10.reuse, R11, RZ ;  /* 0x0000000b0a097210 */ /* 0x040fe40007f3e0ff */
[C-C-:B------:R-:W-:Y:S01]  /*26d0*/  SHF.L.U64.HI R3, R10.reuse, 0x2, R13.reuse ;  /* 0x000000020a037819 */ /* 0x140fe2000001020d */
[----:B------:R-:W1:Y:S01]  /*26e0*/  LDCU.64 UR4, c[0x0][0x380] ;  /* 0x00007000ff0477ac */ /* 0x000e620008000a00 */
[----:B------:R-:W-:Y:S01]  /*26f0*/  SHF.L.U32 R2, R10, 0x2, RZ ;  /* 0x000000020a027819 */ /* 0x000fe200000006ff */
[----:B------:R-:W-:Y:S01]  /*2700*/  IMAD.X R18, RZ, RZ, R13, P1 ;  /* 0x000000ffff127224 */ /* 0x000fe200008e060d */
[----:B------:R-:W-:-:S03]  /*2710*/  LEA.HI R19, R17, 0x1, RZ, 0x18 ;  /* 0x0000000111137811 */ /* 0x000fc600078fc0ff */
[----:B------:R-:W-:Y:S01]  /*2720*/  IMAD.WIDE.U32 R2, R11, 0x4, R2 ;  /* 0x000000040b027825 */ /* 0x000fe200078e0002 */
[----:B------:R-:W-:-:S04]  /*2730*/  LOP3.LUT R20, R19, 0x3, RZ, 0xc0, !PT ;  /* 0x0000000313147812 */ /* 0x000fc800078ec0ff */
[----:B------:R-:W-:Y:S02]  /*2740*/  IADD3 R20, PT, PT, -R20, RZ, RZ ;  /* 0x000000ff14147210 */ /* 0x000fe40007ffe1ff */
[C---:B0-----:R-:W-:Y:S02]  /*2750*/  LEA R8, P2, R9.reuse, UR10, 0x2 ;  /* 0x0000000a09087c11 */ /* 0x041fe4000f8410ff */
[----:B------:R-:W-:Y:S02]  /*2760*/  IADD3 R17, P1, PT, R2, UR8, RZ ;  /* 0x0000000802117c10 */ /* 0x000fe4000ff3e0ff */
[----:B------:R-:W-:Y:S02]  /*2770*/  LEA.HI.X R9, R9, UR11, R18, 0x2, P2 ;  /* 0x0000000b09097c11 */ /* 0x000fe400090f1412 */
[----:B------:R-:W-:Y:S02]  /*2780*/  IADD3 R18, PT, PT, R16, 0x100, RZ ;  /* 0x0000010010127810 */ /* 0x000fe40007ffe0ff */
[----:B-1----:R-:W-:-:S02]  /*2790*/  IADD3 R16, P2, PT, R2, UR4, RZ ;  /* 0x0000000402107c10 */ /* 0x002fc4000ff5e0ff */
[----:B------:R-:W-:Y:S02]  /*27a0*/  LOP3.LUT R2, R18, 0x300, RZ, 0xc0, !PT ;  /* 0x0000030012027812 */ /* 0x000fe400078ec0ff */
[C---:B------:R-:W-:Y:S02]  /*27b0*/  IADD3.X R21, PT, PT, R3.reuse, UR5, RZ, P2, !PT ;  /* 0x0000000503157c10 */ /* 0x040fe400097fe4ff */
[----:B------:R-:W-:Y:S01]  /*27c0*/  IADD3.X R18, PT, PT, R3, UR9, RZ, P1, !PT ;  /* 0x0000000903127c10 */ /* 0x000fe20008ffe4ff */
[----:B------:R-:W-:-:S07]  /*27d0*/  IMAD.IADD R19, R2, 0x1, R11 ;  /* 0x0000000102137824 */ /* 0x000fce00078e020b */
.L_x_36:
[----:B0-----:R-:W-:Y:S01]  /*27e0*/  IMAD.MOV.U32 R2, RZ, RZ, R16 ;  /* 0x000000ffff027224 */ /* 0x001fe200078e0010 */
[----:B------:R-:W-:-:S05]  /*27f0*/  MOV R3, R21 ;  /* 0x0000001500037202 */ /* 0x000fca0000000f00 */
[----:B------:R0:W2:Y:S02]  /*2800*/  LDG.E.CONSTANT R22, desc[UR6][R2.64] ;  /* 0x0000000602167981 */ /* 0x0000a4000c1e9900 */
[----:B0-----:R-:W-:Y:S01]  /*2810*/  IMAD.MOV.U32 R2, RZ, RZ, R17 ;  /* 0x000000ffff027224 */ /* 0x001fe200078e0011 */
[----:B------:R-:W-:-:S05]  /*2820*/  MOV R3, R18 ;  /* 0x0000001200037202 */ /* 0x000fca0000000f00 */
[----:B------:R0:W3:Y:S01]  /*2830*/  LDG.E.CONSTANT R23, desc[UR6][R2.64] ;  /* 0x0000000602177981 */ /* 0x0000e2000c1e9900 */
[----:B------:R-:W-:Y:S01]  /*2840*/  VIADD R20, R20, 0x1 ;  /* 0x0000000114147836 */ /* 0x000fe20000000000 */
[----:B------:R-:W-:Y:S02]  /*2850*/  IADD3 R16, P3, PT, R16, 0x400, RZ ;  /* 0x0000040010107810 */ /* 0x000fe40007f7e0ff */
[----:B------:R-:W-:Y:S02]  /*2860*/  IADD3 R17, P4, PT, R17, 0x400, RZ ;  /* 0x0000040011117810 */ /* 0x000fe40007f9e0ff */
[----:B------:R-:W-:Y:S01]  /*2870*/  ISETP.NE.AND P1, PT, R20, RZ, PT ;  /* 0x000000ff1400720c */ /* 0x000fe20003f25270 */
[----:B------:R-:W-:Y:S01]  /*2880*/  IMAD.X R21, RZ, RZ, R21, P3 ;  /* 0x000000ffff157224 */ /* 0x000fe200018e0615 */
[----:B------:R-:W-:Y:S01]  /*2890*/  IADD3.X R18, PT, PT, RZ, R18, RZ, P4, !PT ;  /* 0x00000012ff127210 */ /* 0x000fe200027fe4ff */
[----:B0-----:R-:W-:Y:S01]  /*28a0*/  IMAD.MOV.U32 R2, RZ, RZ, R8 ;  /* 0x000000ffff027224 */ /* 0x001fe200078e0008 */
[----:B------:R-:W-:-:S02]  /*28b0*/  MOV R3, R9 ;  /* 0x0000000900037202 */ /* 0x000fc40000000f00 */
[----:B------:R-:W-:-:S04]  /*28c0*/  IADD3 R8, P2, PT, R8, 0x400, RZ ;  /* 0x0000040008087810 */ /* 0x000fc80007f5e0ff */
[----:B------:R-:W-:Y:S01]  /*28d0*/  IADD3.X R9, PT, PT, RZ, R9, RZ, P2, !PT ;  /* 0x00000009ff097210 */ /* 0x000fe200017fe4ff */
[----:B--2---:R-:W-:-:S04]  /*28e0*/  FMUL R25, R15, R22 ;  /* 0x000000160f197220 */ /* 0x004fc80000400000 */
[----:B---3--:R-:W-:-:S05]  /*28f0*/  FFMA R23, R14, R23, -R25 ;  /* 0x000000170e177223 */ /* 0x008fca0000000819 */
[----:B------:R0:W-:Y:S01]  /*2900*/  STG.E desc[UR6][R2.64], R23 ;  /* 0x0000001702007986 */ /* 0x0001e2000c101906 */
[----:B------:R-:W-:Y:S05]  /*2910*/  @P1 BRA `(.L_x_36) ;  /* 0xfffffffc00b01947 */ /* 0x000fea000383ffff */
.L_x_35:
[----:B------:R-:W-:Y:S05]  /*2920*/  BSYNC.RECONVERGENT B1 ;  /* 0x0000000000017941 */ /* 0x000fea0003800200 */
.L_x_34:
[----:B------:R-:W-:Y:S05]  /*2930*/  @!P0 BRA `(.L_x_32) ;  /* 0x0000001000ec8947 */ /* 0x000fea0003800000 */
[----:B------:R-:W1:Y:S01]  /*2940*/  LDCU.128 UR8, c[0x0][0x390] ;  /* 0x00007200ff0877ac */ /* 0x000e620008000c00 */
[C---:B0-----:R-:W-:Y:S01]  /*2950*/  SHF.L.U64.HI R3, R10.reuse, 0x2, R13 ;  /* 0x000000020a037819 */ /* 0x041fe2000001020d */
[C---:B------:R-:W-:Y:S01]  /*2960*/  IMAD.SHL.U32 R2, R10.reuse, 0x4, RZ ;  /* 0x000000040a027824 */ /* 0x040fe200078e00ff */
[----:B------:R-:W-:Y:S01]  /*2970*/  IADD3 R9, P0, PT, R10, R19, RZ ;  /* 0x000000130a097210 */ /* 0x000fe20007f1e0ff */
[----:B------:R-:W0:Y:S01]  /*2980*/  LDCU.64 UR4, c[0x0][0x380] ;  /* 0x00007000ff0477ac */ /* 0x000e220008000a00 */
[C---:B------:R-:W-:Y:S01]  /*2990*/  IADD3 R17, PT, PT, -R19.reuse, R0, RZ ;  /* 0x0000000013117210 */ /* 0x040fe20007ffe1ff */
[----:B------:R-:W-:Y:S01]  /*29a0*/  IMAD.WIDE.U32 R2, R19, 0x4, R2 ;  /* 0x0000000413027825 */ /* 0x000fe200078e0002 */
[----:B------:R-:W-:Y:S01]  /*29b0*/  IADD3.X R8, PT, PT, RZ, R13, RZ, P0, !PT ;  /* 0x0000000dff087210 */ /* 0x000fe200007fe4ff */
[----:B------:R-:W-:Y:S01]  /*29c0*/  BSSY.RECONVERGENT B1, `(.L_x_37) ;  /* 0x000006b000017945 */ /* 0x000fe20003800200 */
[----:B------:R-:W-:-:S05]  /*29d0*/  IADD3 R2, P0, PT, R2, 0x800, RZ ;  /* 0x0000080002027810 */ /* 0x000fca0007f1e0ff */
[----:B------:R-:W-:Y:S01]  /*29e0*/  IMAD.X R3, RZ, RZ, R3, P0 ;  /* 0x000000ffff037224 */ /* 0x000fe200000e0603 */
[----:B-1----:R-:W-:-:S04]  /*29f0*/  LEA R16, P1, R9, UR10, 0x2 ;  /* 0x0000000a09107c11 */ /* 0x002fc8000f8210ff */
[----:B------:R-:W-:Y:S02]  /*2a00*/  LEA.HI.X R9, R9, UR11, R8, 0x2, P1 ;  /* 0x0000000b09097c11 */ /* 0x000fe400088f1408 */
[----:B------:R-:W-:Y:S02]  /*2a10*/  ISETP.GT.AND P1, PT, R17, 0xc00, PT ;  /* 0x00000c001100780c */ /* 0x000fe40003f24270 */
[----:B------:R-:W-:Y:S02]  /*2a20*/  IADD3 R16, P3, PT, R16, 0x800, RZ ;  /* 0x0000080010107810 */ /* 0x000fe40007f7e0ff */
[C---:B------:R-:W-:Y:S02]  /*2a30*/  IADD3 R8, P0, PT, R2.reuse, UR8, RZ ;  /* 0x0000000802087c10 */ /* 0x040fe4000ff1e0ff */
[----:B0-----:R-:W-:Y:S01]  /*2a40*/  IADD3 R2, P2, PT, R2, UR4, RZ ;  /* 0x0000000402027c10 */ /* 0x001fe2000ff5e0ff */
[----:B------:R-:W-:Y:S01]  /*2a50*/  IMAD.X R17, RZ, RZ, R9, P3 ;  /* 0x000000ffff117224 */ /* 0x000fe200018e0609 */
[----:B------:R-:W-:-:S02]  /*2a60*/  IADD3.X R9, PT, PT, R3, UR9, RZ, P0, !PT ;  /* 0x0000000903097c10 */ /* 0x000fc400087fe4ff */
[----:B------:R-:W-:Y:S02]  /*2a70*/  IADD3.X R3, PT, PT, R3, UR5, RZ, P2, !PT ;  /* 0x0000000503037c10 */ /* 0x000fe400097fe4ff */
[----:B------:R-:W-:Y:S01]  /*2a80*/  PLOP3.LUT P0, PT, PT, PT, PT, 0x80, 0x8 ;  /* 0x000000000008781c */ /* 0x000fe20003f0f070 */
[----:B------:R-:W-:-:S12]  /*2a90*/  @!P1 BRA `(.L_x_38) ;  /* 0x0000000400749947 */ /* 0x000fd80003800000 */
[----:B------:R-:W-:Y:S02]  /*2aa0*/  PLOP3.LUT P0, PT, PT, PT, PT, 0x8, 0x80 ;  /* 0x000000000080781c */ /* 0x000fe40003f0e170 */
[----:B------:R-:W-:-:S11]  /*2ab0*/  IADD3 R18, PT, PT, R0, -0xc00, RZ ;  /* 0xfffff40000127810 */ /* 0x000fd60007ffe0ff */
.L_x_39:
[----:B------:R-:W2:Y:S04]  /*2ac0*/  LDG.E.CONSTANT R20, desc[UR6][R2.64+-0x800] ;  /* 0xfff8000602147981 */ /* 0x000ea8000c1e9900 */
[----:B------:R-:W3:Y:S04]  /*2ad0*/  LDG.E.CONSTANT R23, desc[UR6][R8.64+-0x800] ;  /* 0xfff8000608177981 */ /* 0x000ee8000c1e9900 */
[----:B------:R-:W4:Y:S04]  /*2ae0*/  LDG.E.CONSTANT R24, desc[UR6][R2.64+-0x400] ;  /* 0xfffc000602187981 */ /* 0x000f28000c1e9900 */
[----:B------:R-:W5:Y:S04]  /*2af0*/  LDG.E.CONSTANT R22, desc[UR6][R2.64] ;  /* 0x0000000602167981 */ /* 0x000f68000c1e9900 */
[----:B------:R-:W5:Y:S04]  /*2b00*/  LDG.E.CONSTANT R25, desc[UR6][R8.64+-0x400] ;  /* 0xfffc000608197981 */ /* 0x000f68000c1e9900 */
[----:B------:R-:W5:Y:S01]  /*2b10*/  LDG.E.CONSTANT R21, desc[UR6][R8.64] ;  /* 0x0000000608157981 */ /* 0x000f62000c1e9900 */
[----:B--2---:R-:W-:-:S03]  /*2b20*/  FMUL R27, R15, R20 ;  /* 0x000000140f1b7220 */ /* 0x004fc60000400000 */
[----:B------:R-:W2:Y:S01]  /*2b30*/  LDG.E.CONSTANT R20, desc[UR6][R2.64+0x400] ;  /* 0x0004000602147981 */ /* 0x000ea2000c1e9900 */
[----:B---3--:R-:W-:-:S03]  /*2b40*/  FFMA R29, R14, R23, -R27 ;  /* 0x000000170e1d7223 */ /* 0x008fc6000000081b */
[----:B------:R-:W3:Y:S01]  /*2b50*/  LDG.E.CONSTANT R23, desc[UR6][R8.64+0x400] ;  /* 0x0004000608177981 */ /* 0x000ee2000c1e9900 */
[----:B----4-:R-:W-:-:S03]  /*2b60*/  FMUL R27, R15, R24 ;  /* 0x000000180f1b7220 */ /* 0x010fc60000400000 */
[----:B------:R-:W4:Y:S01]  /*2b70*/  LDG.E.CONSTANT R24, desc[UR6][R2.64+0x800] ;  /* 0x0008000602187981 */ /* 0x000f22000c1e9900 */
[----:B-----5:R-:W-:Y:S01]  /*2b80*/  FMUL R22, R15, R22 ;  /* 0x000000160f167220 */ /* 0x020fe20000400000 */
[C---:B------:R-:W-:Y:S02]  /*2b90*/  FFMA R27, R14.reuse, R25, -R27 ;  /* 0x000000190e1b7223 */ /* 0x040fe4000000081b */
[----:B------:R-:W5:Y:S01]  /*2ba0*/  LDG.E.CONSTANT R25, desc[UR6][R8.64+0x800] ;  /* 0x0008000608197981 */ /* 0x000f62000c1e9900 */
[----:B------:R-:W-:-:S03]  /*2bb0*/  FFMA R26, R14, R21, -R22 ;  /* 0x000000150e1a7223 */ /* 0x000fc60000000816 */
[----:B------:R-:W5:Y:S01]  /*2bc0*/  LDG.E.CONSTANT R21, desc[UR6][R8.64+0xc00] ;  /* 0x000c000608157981 */ /* 0x000f62000c1e9900 */
[----:B--2---:R-:W-:-:S03]  /*2bd0*/  FMUL R22, R15, R20 ;  /* 0x000000140f167220 */ /* 0x004fc60000400000 */
[----:B------:R-:W2:Y:S01]  /*2be0*/  LDG.E.CONSTANT R20, desc[UR6][R2.64+0xc00] ;  /* 0x000c000602147981 */ /* 0x000ea2000c1e9900 */
[----:B---3--:R-:W-:-:S03]  /*2bf0*/  FFMA R28, R14, R23, -R22 ;  /* 0x000000170e1c7223 */ /* 0x008fc60000000816 */
[----:B------:R4:W-:Y:S04]  /*2c00*/  STG.E desc[UR6][R16.64+-0x800], R29 ;  /* 0xfff8001d10007986 */ /* 0x0009e8000c101906 */
[----:B------:R-:W3:Y:S04]  /*2c10*/  LDG.E.CONSTANT R22, desc[UR6][R2.64+0x1000] ;  /* 0x0010000602167981 */ /* 0x000ee8000c1e9900 */
[----:B------:R2:W-:Y:S01]  /*2c20*/  STG.E desc[UR6][R16.64+-0x400], R27 ;  /* 0xfffc001b10007986 */ /* 0x0005e2000c101906 */
[----:B----4-:R-:W-:-:S03]  /*2c30*/  FMUL R29, R15, R24 ;  /* 0x000000180f1d7220 */ /* 0x010fc60000400000 */
[----:B------:R-:W4:Y:S04]  /*2c40*/  LDG.E.CONSTANT R23, desc[UR6][R8.64+0x1000] ;  /* 0x0010000608177981 */ /* 0x000f28000c1e9900 */
[----:B------:R-:W4:Y:S01]  /*2c50*/  LDG.E.CONSTANT R24, desc[UR6][R2.64+0x1400] ;  /* 0x0014000602187981 */ /* 0x000f22000c1e9900 */
[----:B-----5:R-:W-:-:S03]  /*2c60*/  FFMA R29, R14, R25, -R29 ;  /* 0x000000190e1d7223 */ /* 0x020fc6000000081d */
[----:B------:R-:W5:Y:S04]  /*2c70*/  LDG.E.CONSTANT R25, desc[UR6][R8.64+0x1400] ;  /* 0x0014000608197981 */ /* 0x000f68000c1e9900 */
[----:B------:R0:W-:Y:S01]  /*2c80*/  STG.E desc[UR6][R16.64], R26 ;  /* 0x0000001a10007986 */ /* 0x0001e2000c101906 */
[----:B--2---:R-:W-:-:S03]  /*2c90*/  FMUL R27, R15, R20 ;  /* 0x000000140f1b7220 */ /* 0x004fc60000400000 */
[----:B------:R-:W2:Y:S01]  /*2ca0*/  LDG.E.CONSTANT R20, desc[UR6][R2.64+0x1800] ;  /* 0x0018000602147981 */ /* 0x000ea2000c1e9900 */
[----:B0-----:R-:W-:-:S03]  /*2cb0*/  FFMA R26, R14, R21, -R27 ;  /* 0x000000150e1a7223 */ /* 0x001fc6000000081b */
[----:B------:R-:W2:Y:S01]  /*2cc0*/  LDG.E.CONSTANT R21, desc[UR6][R8.64+0x1800] ;  /* 0x0018000608157981 */ /* 0x000ea2000c1e9900 */
[----:B---3--:R-:W-:-:S03]  /*2cd0*/  FMUL R27, R15, R22 ;  /* 0x000000160f1b7220 */ /* 0x008fc60000400000 */
[----:B------:R-:W3:Y:S01]  /*2ce0*/  LDG.E.CONSTANT R22, desc[UR6][R2.64+0x1c00] ;  /* 0x001c000602167981 */ /* 0x000ee2000c1e9900 */
[----:B----4-:R-:W-:-:S03]  /*2cf0*/  FFMA R23, R14, R23, -R27 ;  /* 0x000000170e177223 */ /* 0x010fc6000000081b */
[----:B------:R-:W4:Y:S01]  /*2d00*/  LDG.E.CONSTANT R27, desc[UR6][R8.64+0x1c00] ;  /* 0x001c0006081b7981 */ /* 0x000f22000c1e9900 */
[----:B------:R-:W-:-:S04]  /*2d10*/  FMUL R24, R15, R24 ;  /* 0x000000180f187220 */ /* 0x000fc80000400000 */
[----:B-----5:R-:W-:Y:S01]  /*2d20*/  FFMA R25, R14, R25, -R24 ;  /* 0x000000190e197223 */ /* 0x020fe20000000818 */
[----:B------:R0:W-:Y:S01]  /*2d30*/  STG.E desc[UR6][R16.64+0x400], R28 ;  /* 0x0004001c10007986 */ /* 0x0001e2000c101906 */
[----:B--2---:R-:W-:-:S03]  /*2d40*/  FMUL R24, R15, R20 ;  /* 0x000000140f187220 */ /* 0x004fc60000400000 */
[----:B------:R-:W2:Y:S01]  /*2d50*/  LDG.E.CONSTANT R20, desc[UR6][R2.64+0x2000] ;  /* 0x0020000602147981 */ /* 0x000ea2000c1e9900 */
[----:B0-----:R-:W-:-:S03]  /*2d60*/  FFMA R28, R14, R21, -R24 ;  /* 0x000000150e1c7223 */ /* 0x001fc60000000818 */
[----:B------:R-:W5:Y:S04]  /*2d70*/  LDG.E.CONSTANT R21, desc[UR6][R8.64+0x2000] ;  /* 0x0020000608157981 */ /* 0x000f68000c1e9900 */
[----:B------:R3:W-:Y:S04]  /*2d80*/  STG.E desc[UR6][R16.64+0x800], R29 ;  /* 0x0008001d10007986 */ /* 0x0007e8000c101906 */
[----:B------:R-:W5:Y:S04]  /*2d90*/  LDG.E.CONSTANT R24, desc[UR6][R2.64+0x2400] ;  /* 0x0024000602187981 */ /* 0x000f68000c1e9900 */
[----:B------:R4:W-:Y:S01]  /*2da0*/  STG.E desc[UR6][R16.64+0xc00], R26 ;  /* 0x000c001a10007986 */ /* 0x0009e2000c101906 */
[----:B---3--:R-:W-:-:S03]  /*2db0*/  FMUL R29, R15, R22 ;  /* 0x000000160f1d7220 */ /* 0x008fc60000400000 */
[----:B------:R2:W-:Y:S04]  /*2dc0*/  STG.E desc[UR6][R16.64+0x1000], R23 ;  /* 0x0010001710007986 */ /* 0x0005e8000c101906 */
[----:B------:R-:W3:Y:S01]  /*2dd0*/  LDG.E.CONSTANT R22, desc[UR6][R2.64+0x2800] ;  /* 0x0028000602167981 */ /* 0x000ee2000c1e9900 */
[----:B----4-:R-:W-:-:S03]  /*2de0*/  FFMA R26, R14, R27, -R29 ;  /* 0x0000001b0e1a7223 */ /* 0x010fc6000000081d */
[----:B------:R-:W4:Y:S04]  /*2df0*/  LDG.E.CONSTANT R29, desc[UR6][R8.64+0x2400] ;  /* 0x00240006081d7981 */ /* 0x000f28000c1e9900 */
[----:B------:R-:W4:Y:S01]  /*2e00*/  LDG.E.CONSTANT R27, desc[UR6][R8.64+0x2800] ;  /* 0x00280006081b7981 */ /* 0x000f22000c1e9900 */
[----:B--2---:R-:W-:-:S03]  /*2e10*/  FMUL R23, R15, R20 ;  /* 0x000000140f177220 */ /* 0x004fc60000400000 */
[----:B------:R-:W2:Y:S01]  /*2e20*/  LDG.E.CONSTANT R20, desc[UR6][R2.64+0x2c00] ;  /* 0x002c000602147981 */ /* 0x000ea2000c1e9900 */
[----:B-----5:R-:W-:-:S03]  /*2e30*/  FFMA R23, R14, R21, -R23 ;  /* 0x000000150e177223 */ /* 0x020fc60000000817 */
[----:B------:R-:W5:Y:S04]  /*2e40*/  LDG.E.CONSTANT R21, desc[UR6][R8.64+0x2c00] ;  /* 0x002c000608157981 */ /* 0x000f68000c1e9900 */
[----:B------:R0:W-:Y:S02]  /*2e50*/  STG.E desc[UR6][R16.64+0x1400], R25 ;  /* 0x0014001910007986 */ /* 0x0001e4000c101906 */
[C---:B0-----:R-:W-:Y:S02]  /*2e60*/  FMUL R25, R15.reuse, R24 ;  /* 0x000000180f197220 */ /* 0x041fe40000400000 */
[----:B------:R-:W5:Y:S01]  /*2e70*/  LDG.E.CONSTANT R24, desc[UR6][R2.64+0x3400] ;  /* 0x0034000602187981 */ /* 0x000f62000c1e9900 */
[----:B---3--:R-:W-:Y:S01]  /*2e80*/  FMUL R22, R15, R22 ;  /* 0x000000160f167220 */ /* 0x008fe20000400000 */
[----:B----4-:R-:W-:-:S03]  /*2e90*/  FFMA R29, R14, R29, -R25 ;  /* 0x0000001d0e1d7223 */ /* 0x010fc60000000819 */
[----:B------:R-:W-:Y:S02]  /*2ea0*/  FFMA R27, R14, R27, -R22 ;  /* 0x0000001b0e1b7223 */ /* 0x000fe40000000816 */
[----:B------:R-:W3:Y:S01]  /*2eb0*/  LDG.E.CONSTANT R22, desc[UR6][R8.64+0x3400] ;  /* 0x0034000608167981 */ /* 0x000ee2000c1e9900 */
[----:B--2---:R-:W-:-:S03]  /*2ec0*/  FMUL R25, R15, R20 ;  /* 0x000000140f197220 */ /* 0x004fc60000400000 */
[----:B------:R0:W2:Y:S01]  /*2ed0*/  LDG.E.CONSTANT R20, desc[UR6][R2.64+0x3000] ;  /* 0x0030000602147981 */ /* 0x0000a2000c1e9900 */
[----:B-----5:R-:W-:-:S03]  /*2ee0*/  FFMA R21, R14, R21, -R25 ;  /* 0x000000150e157223 */ /* 0x020fc60000000819 */
[----:B------:R1:W4:Y:S01]  /*2ef0*/  LDG.E.CONSTANT R25, desc[UR6][R8.64+0x3000] ;  /* 0x0030000608197981 */ /* 0x000322000c1e9900 */
[----:B------:R-:W-:-:S05]  /*2f00*/  VIADD R19, R19, 0x1000 ;  /* 0x0000100013137836 */ /* 0x000fca0000000000 */
[----:B------:R-:W-:Y:S01]  /*2f10*/  ISETP.GE.AND P1, PT, R19, R18, PT ;  /* 0x000000121300720c */ /* 0x000fe20003f26270 */
[----:B------:R2:W-:Y:S01]  /*2f20*/  STG.E desc[UR6][R16.64+0x2000], R23 ;  /* 0x0020001710007986 */ /* 0x0005e2000c101906 */
[----:B0-----:R-:W-:Y:S02]  /*2f30*/  IADD3 R2, P3, PT, R2, 0x4000, RZ ;  /* 0x0000400002027810 */ /* 0x001fe40007f7e0ff */
[----:B-1----:R-:W-:Y:S01]  /*2f40*/  IADD3 R8, P2, PT, R8, 0x4000, RZ ;  /* 0x0000400008087810 */ /* 0x002fe20007f5e0ff */
[----:B------:R0:W-:Y:S01]  /*2f50*/  STG.E desc[UR6][R16.64+0x2800], R27 ;  /* 0x0028001b10007986 */ /* 0x0001e2000c101906 */
[----:B------:R-:W-:-:S03]  /*2f60*/  FMUL R24, R15, R24 ;  /* 0x000000180f187220 */ /* 0x000fc60000400000 */
[----:B------:R-:W-:Y:S01]  /*2f70*/  STG.E desc[UR6][R16.64+0x1800], R28 ;  /* 0x0018001c10007986 */ /* 0x000fe2000c101906 */
[----:B------:R-:W-:Y:S01]  /*2f80*/  IADD3.X R3, PT, PT, RZ, R3, RZ, P3, !PT ;  /* 0x00000003ff037210 */ /* 0x000fe20001ffe4ff */
[----:B------:R-:W-:Y:S02]  /*2f90*/  IMAD.X R9, RZ, RZ, R9, P2 ;  /* 0x000000ffff097224 */ /* 0x000fe400010e0609 */
[----:B------:R-:W-:Y:S04]  /*2fa0*/  STG.E desc[UR6][R16.64+0x1c00], R26 ;  /* 0x001c001a10007986 */ /* 0x000fe8000c101906 */
[----:B------:R-:W-:Y:S04]  /*2fb0*/  STG.E desc[UR6][R16.64+0x2400], R29 ;  /* 0x0024001d10007986 */ /* 0x000fe8000c101906 */
[----:B------:R-:W-:Y:S01]  /*2fc0*/  STG.E desc[UR6][R16.64+0x2c00], R21 ;  /* 0x002c001510007986 */ /* 0x000fe2000c101906 */
[----:B--2---:R-:W-:Y:S01]  /*2fd0*/  FMUL R23, R15, R20 ;  /* 0x000000140f177220 */ /* 0x004fe20000400000 */
[----:B------:R-:W-:-:S03]  /*2fe0*/  IADD3 R20, P4, PT, R16, 0x4000, RZ ;  /* 0x0000400010147810 */ /* 0x000fc60007f9e0ff */
[C---:B----4-:R-:W-:Y:S01]  /*2ff0*/  FFMA R23, R14.reuse, R25, -R23 ;  /* 0x000000190e177223 */ /* 0x050fe20000000817 */
[----:B---3--:R-:W-:Y:S01]  /*3000*/  FFMA R25, R14, R22, -R24 ;  /* 0x000000160e197223 */ /* 0x008fe20000000818 */
[----:B0-----:R-:W-:-:S03]  /*3010*/  IADD3.X R27, PT, PT, RZ, R17, RZ, P4, !PT ;  /* 0x00000011ff1b7210 */ /* 0x001fc600027fe4ff */
[----:B------:R-:W-:Y:S04]  /*3020*/  STG.E desc[UR6][R16.64+0x3000], R23 ;  /* 0x0030001710007986 */ /* 0x000fe8000c101906 */
[----:B------:R0:W-:Y:S02]  /*3030*/  STG.E desc[UR6][R16.64+0x3400], R25 ;  /* 0x0034001910007986 */ /* 0x0001e4000c101906 */
[----:B0-----:R-:W-:Y:S01]  /*3040*/  IMAD.MOV.U32 R16, RZ, RZ, R20 ;  /* 0x000000ffff107224 */ /* 0x001fe200078e0014 */
[----:B------:R-:W-:Y:S01]  /*3050*/  MOV R17, R27 ;  /* 0x0000001b00117202 */ /* 0x000fe20000000f00 */
[----:B------:R-:W-:Y:S06]  /*3060*/  @!P1 BRA `(.L_x_39) ;  /* 0xfffffff800949947 */ /* 0x000fec000383ffff */
.L_x_38:
[----:B------:R-:W-:Y:S05]  /*3070*/  BSYNC.RECONVERGENT B1 ;  /* 0x0000000000017941 */ /* 0x000fea0003800200 */
.L_x_37:
[----:B------:R-:W-:Y:S01]  /*3080*/  IMAD.IADD R18, R0, 0x1, -R19 ;  /* 0x0000000100127824 */ /* 0x000fe200078e0a13 */
[----:B------:R-:W-:Y:S04]  /*3090*/  BSSY.RECONVERGENT B1, `(.L_x_40) ;  /* 0x0000035000017945 */ /* 0x000fe80003800200 */
[----:B------:R-:W-:-:S13]  /*30a0*/  ISETP.GT.AND P1, PT, R18, 0x400, PT ;  /* 0x000004001200780c */ /* 0x000fda0003f24270 */
[----:B------:R-:W-:Y:S05]  /*30b0*/  @!P1 BRA `(.L_x_41) ;  /* 0x0000000000c89947 */ /* 0x000fea0003800000 */
[----:B------:R-:W2:Y:S04]  /*30c0*/  LDG.E.CONSTANT R20, desc[UR6][R2.64+-0x800] ;  /* 0xfff8000602147981 */ /* 0x000ea8000c1e9900 */
[----:B------:R-:W3:Y:S04]  /*30d0*/  LDG.E.CONSTANT R25, desc[UR6][R8.64+-0x800] ;  /* 0xfff8000608197981 */ /* 0x000ee8000c1e9900 */
[----:B------:R-:W4:Y:S04]  /*30e0*/  LDG.E.CONSTANT R22, desc[UR6][R2.64+-0x400] ;  /* 0xfffc000602167981 */ /* 0x000f28000c1e9900 */
[----:B------:R-:W5:Y:S04]  /*30f0*/  LDG.E.CONSTANT R23, desc[UR6][R8.64+-0x400] ;  /* 0xfffc000608177981 */ /* 0x000f68000c1e9900 */
        /* <DEDUP_REMOVED lines=9> */
[----:B-----5:R-:W-:-:S03]  /*3190*/  FFMA R29, R14, R23, -R29 ;  /* 0x000000170e1d7223 */ /* 0x020fc6000000081d */
[----:B------:R-:W5:Y:S01]  /*31a0*/  LDG.E.CONSTANT R23, desc[UR6][R8.64+0x800] ;  /* 0x0008000608177981 */ /* 0x000f62000c1e9900 */
[----:B------:R-:W-:-:S04]  /*31b0*/  FMUL R18, R15, R18 ;  /* 0x000000120f127220 */ /* 0x000fc80000400000 */
[----:B------:R-:W-:Y:S02]  /*31c0*/  FFMA R24, R14, R21, -R18 ;  /* 0x000000150e187223 */ /* 0x000fe40000000812 */
[----:B------:R-:W5:Y:S04]  /*31d0*/  LDG.E.CONSTANT R18, desc[UR6][R2.64+0x1400] ;  /* 0x0014000602127981 */ /* 0x000f68000c1e9900 */
[----:B------:R0:W-:Y:S04]  /*31e0*/  STG.E desc[UR6][R16.64+-0x800], R25 ;  /* 0xfff8001910007986 */ /* 0x0001e8000c101906 */
[----:B0-----:R-:W5:Y:S01]  /*31f0*/  LDG.E.CONSTANT R25, desc[UR6][R8.64+0x1000] ;  /* 0x0010000608197981 */ /* 0x001f62000c1e9900 */
[----:B--2---:R-:W-:-:S03]  /*3200*/  FMUL R21, R15, R20 ;  /* 0x000000140f157220 */ /* 0x004fc60000400000 */
[----:B------:R-:W2:Y:S01]  /*3210*/  LDG.E.CONSTANT R20, desc[UR6][R8.64+0xc00] ;  /* 0x000c000608147981 */ /* 0x000ea2000c1e9900 */
[C---:B---3--:R-:W-:Y:S01]  /*3220*/  FFMA R27, R14.reuse, R27, -R21 ;  /* 0x0000001b0e1b7223 */ /* 0x048fe20000000815 */
[C---:B----4-:R-:W-:Y:S02]  /*3230*/  FMUL R21, R15.reuse, R22 ;  /* 0x000000160f157220 */ /* 0x050fe40000400000 */
[----:B------:R0:W3:Y:S02]  /*3240*/  LDG.E.CONSTANT R22, desc[UR6][R2.64+0xc00] ;  /* 0x000c000602167981 */ /* 0x0000e4000c1e9900 */
[----:B-----5:R-:W-:Y:S02]  /*3250*/  FFMA R23, R14, R23, -R21 ;  /* 0x000000170e177223 */ /* 0x020fe40000000815 */
[----:B------:R1:W4:Y:S01]  /*3260*/  LDG.E.CONSTANT R21, desc[UR6][R8.64+0x1400] ;  /* 0x0014000608157981 */ /* 0x000322000c1e9900 */
[C---:B------:R-:W-:Y:S01]  /*3270*/  FMUL R26, R15.reuse, R26 ;  /* 0x0000001a0f1a7220 */ /* 0x040fe20000400000 */
[----:B------:R-:W-:-:S02]  /*3280*/  FMUL R18, R15, R18 ;  /* 0x000000120f127220 */ /* 0x000fc40000400000 */
[----:B------:R3:W-:Y:S01]  /*3290*/  STG.E desc[UR6][R16.64+-0x400], R29 ;  /* 0xfffc001d10007986 */ /* 0x0007e2000c101906 */
[----:B0-----:R-:W-:-:S03]  /*32a0*/  IADD3 R2, P2, PT, R2, 0x2000, RZ ;  /* 0x0000200002027810 */ /* 0x001fc60007f5e0ff */
[----:B------:R0:W-:Y:S01]  /*32b0*/  STG.E desc[UR6][R16.64+0x400], R27 ;  /* 0x0004001b10007986 */ /* 0x0001e2000c101906 */
[----:B-1----:R-:W-:Y:S01]  /*32c0*/  IADD3 R8, P1, PT, R8, 0x2000, RZ ;  /* 0x0000200008087810 */ /* 0x002fe20007f3e0ff */
[----:B------:R-:W-:Y:S01]  /*32d0*/  IMAD.X R3, RZ, RZ, R3, P2 ;  /* 0x000000ffff037224 */ /* 0x000fe200010e0603 */
[----:B------:R-:W-:Y:S01]  /*32e0*/  PLOP3.LUT P0, PT, PT, PT, PT, 0x8, 0x80 ;  /* 0x000000000080781c */ /* 0x000fe20003f0e170 */
[----:B------:R-:W-:Y:S01]  /*32f0*/  STG.E desc[UR6][R16.64], R24 ;  /* 0x0000001810007986 */ /* 0x000fe2000c101906 */
[----:B------:R-:W-:Y:S01]  /*3300*/  IADD3.X R9, PT, PT, RZ, R9, RZ, P1, !PT ;  /* 0x00000009ff097210 */ /* 0x000fe20000ffe4ff */
[----:B------:R-:W-:Y:S02]  /*3310*/  FFMA R25, R14, R25, -R26 ;  /* 0x000000190e197223 */ /* 0x000fe4000000081a */
[----:B------:R-:W-:Y:S01]  /*3320*/  STG.E desc[UR6][R16.64+0x800], R23 ;  /* 0x0008001710007986 */ /* 0x000fe2000c101906 */
[----:B------:R-:W-:-:S03]  /*3330*/  VIADD R19, R19, 0x800 ;  /* 0x0000080013137836 */ /* 0x000fc60000000000 */
[----:B------:R-:W-:Y:S01]  /*3340*/  STG.E desc[UR6][R16.64+0x1000], R25 ;  /* 0x0010001910007986 */ /* 0x000fe2000c101906 */
[----:B---3--:R-:W-:Y:S01]  /*3350*/  FMUL R29, R15, R22 ;  /* 0x000000160f1d7220 */ /* 0x008fe20000400000 */
[----:B----4-:R-:W-:Y:S01]  /*3360*/  FFMA R21, R14, R21, -R18 ;  /* 0x000000150e157223 */ /* 0x010fe20000000812 */
[----:B------:R-:W-:Y:S02]  /*3370*/  IADD3 R18, P3, PT, R16, 0x2000, RZ ;  /* 0x0000200010127810 */ /* 0x000fe40007f7e0ff */
[----:B--2---:R-:W-:Y:S02]  /*3380*/  FFMA R29, R14, R20, -R29 ;  /* 0x000000140e1d7223 */ /* 0x004fe4000000081d */
[----:B0-----:R-:W-:Y:S01]  /*3390*/  IADD3.X R27, PT, PT, RZ, R17, RZ, P3, !PT ;  /* 0x00000011ff1b7210 */ /* 0x001fe20001ffe4ff */
[----:B------:R-:W-:Y:S04]  /*33a0*/  STG.E desc[UR6][R16.64+0x1400], R21 ;  /* 0x0014001510007986 */ /* 0x000fe8000c101906 */
[----:B------:R0:W-:Y:S02]  /*33b0*/  STG.E desc[UR6][R16.64+0xc00], R29 ;  /* 0x000c001d10007986 */ /* 0x0001e4000c101906 */
[----:B0-----:R-:W-:Y:S01]  /*33c0*/  MOV R16, R18 ;  /* 0x0000001200107202 */ /* 0x001fe20000000f00 */
[----:B------:R-:W-:-:S07]  /*33d0*/  IMAD.MOV.U32 R17, RZ, RZ, R27 ;  /* 0x000000ffff117224 */ /* 0x000fce00078e001b */
.L_x_41:
[----:B------:R-:W-:Y:S05]  /*33e0*/  BSYNC.RECONVERGENT B1 ;  /* 0x0000000000017941 */ /* 0x000fea0003800200 */
.L_x_40:
[----:B------:R-:W-:-:S13]  /*33f0*/  ISETP.LT.OR P0, PT, R19, R0, P0 ;  /* 0x000000001300720c */ /* 0x000fda0000701670 */
[----:B------:R-:W-:Y:S05]  /*3400*/  @!P0 BRA `(.L_x_32) ;  /* 0x0000000800388947 */ /* 0x000fea0003800000 */
        /* <DEDUP_REMOVED lines=8> */
[C---:B--2---:R-:W-:Y:S01]  /*3490*/  FMUL R21, R15.reuse, R0 ;  /* 0x000000000f157220 */ /* 0x044fe20000400000 */
[C---:B---3--:R-:W-:Y:S01]  /*34a0*/  FMUL R18, R15.reuse, R18 ;  /* 0x000000120f127220 */ /* 0x048fe20000400000 */
[C---:B----4-:R-:W-:Y:S01]  /*34b0*/  FMUL R20, R15.reuse, R20 ;  /* 0x000000140f147220 */ /* 0x050fe20000400000 */
[----:B-----5:R-:W-:Y:S01]  /*34c0*/  FMUL R22, R15, R22 ;  /* 0x000000160f167220 */ /* 0x020fe20000400000 */
[C---:B------:R-:W-:Y:S01]  /*34d0*/  FFMA R19, R14.reuse, R19, -R21 ;  /* 0x000000130e137223 */ /* 0x040fe20000000815 */
[----:B------:R-:W-:-:S04]  /*34e0*/  FFMA R23, R14, R23, -R18 ;  /* 0x000000170e177223 */ /* 0x000fc80000000812 */
[----:B------:R3:W-:Y:S01]  /*34f0*/  STG.E desc[UR6][R16.64+-0x800], R19 ;  /* 0xfff8001310007986 */ /* 0x0007e2000c101906 */
[----:B------:R-:W-:-:S03]  /*3500*/  FFMA R25, R14, R25, -R20 ;  /* 0x000000190e197223 */ /* 0x000fc60000000814 */
[----:B------:R3:W-:Y:S01]  /*3510*/  STG.E desc[UR6][R16.64+-0x400], R23 ;  /* 0xfffc001710007986 */ /* 0x0007e2000c101906 */
[----:B------:R-:W-:-:S03]  /*3520*/  FFMA R27, R14, R27, -R22 ;  /* 0x0000001b0e1b7223 */ /* 0x000fc60000000816 */
[----:B------:R3:W-:Y:S04]  /*3530*/  STG.E desc[UR6][R16.64], R25 ;  /* 0x0000001910007986 */ /* 0x0007e8000c101906 */
[----:B------:R3:W-:Y:S01]  /*3540*/  STG.E desc[UR6][R16.64+0x400], R27 ;  /* 0x0004001b10007986 */ /* 0x0007e2000c101906 */
[----:B------:R-:W-:Y:S05]  /*3550*/  BRA `(.L_x_32) ;  /* 0x0000000400e47947 */ /* 0x000fea0003800000 */
.L_x_33:
        /* <DEDUP_REMOVED lines=9> */
[----:B------:R-:W0:Y:S01]  /*35f0*/  LDC.64 R8, c[0x0][0x388] ;  /* 0x0000e200ff087b82 */ /* 0x000e220000000a00 */
[----:B------:R-:W1:Y:S01]  /*3600*/  LDCU.128 UR8, c[0x0][0x390] ;  /* 0x00007200ff0877ac */ /* 0x000e620008000c00 */
[C---:B------:R-:W-:Y:S02]  /*3610*/  SHF.L.U64.HI R3, R10.reuse, 0x2, R13 ;  /* 0x000000020a037819 */ /* 0x040fe4000001020d */
[C---:B------:R-:W-:Y:S01]  /*3620*/  SHF.L.U32 R2, R10.reuse, 0x2, RZ ;  /* 0x000000020a027819 */ /* 0x040fe200000006ff */
[----:B------:R-:W2:Y:S01]  /*3630*/  LDCU.64 UR4, c[0x0][0x380] ;  /* 0x00007000ff0477ac */ /* 0x000ea20008000a00 */
[----:B------:R-:W-:Y:S02]  /*3640*/  IADD3 R17, P1, PT, R10, R11, RZ ;  /* 0x0000000b0a117210 */ /* 0x000fe40007f3e0ff */
[----:B------:R-:W-:Y:S01]  /*3650*/  IADD3 R19, PT, PT, R18, 0x100, RZ ;  /* 0x0000010012137810 */ /* 0x000fe20007ffe0ff */
[----:B------:R-:W-:Y:S01]  /*3660*/  IMAD.WIDE.U32 R2, R11, 0x4, R2 ;  /* 0x000000040b027825 */ /* 0x000fe200078e0002 */
[----:B------:R-:W-:-:S02]  /*3670*/  LEA.HI R20, R20, 0x1, RZ, 0x18 ;  /* 0x0000000114147811 */ /* 0x000fc400078fc0ff */
[----:B------:R-:W-:Y:S01]  /*3680*/  LOP3.LUT R24, R19, 0x300, RZ, 0xc0, !PT ;  /* 0x0000030013187812 */ /* 0x000fe200078ec0ff */
[----:B------:R-:W-:-:S04]  /*3690*/  IMAD.X R22, RZ, RZ, R13, P1 ;  /* 0x000000ffff167224 */ /* 0x000fc800008e060d */
[----:B------:R-:W-:Y:S01]  /*36a0*/  IMAD.IADD R19, R24, 0x1, R11 ;  /* 0x0000000118137824 */ /* 0x000fe200078e020b */
[----:B-1----:R-:W-:-:S04]  /*36b0*/  LEA R16, P2, R17, UR10, 0x2 ;  /* 0x0000000a11107c11 */ /* 0x002fc8000f8410ff */
[----:B------:R-:W-:Y:S01]  /*36c0*/  LEA.HI.X R17, R17, UR11, R22, 0x2, P2 ;  /* 0x0000000b11117c11 */ /* 0x000fe200090f1416 */
[----:B0-----:R-:W-:Y:S01]  /*36d0*/  IMAD.WIDE.U32 R8, R11, 0x4, R8 ;  /* 0x000000040b087825 */ /* 0x001fe200078e0008 */
[C---:B--2---:R-:W-:Y:S02]  /*36e0*/  IADD3 R18, P1, PT, R2.reuse, UR4, RZ ;  /* 0x0000000402127c10 */ /* 0x044fe4000ff3e0ff */
[----:B------:R-:W-:Y:S02]  /*36f0*/  IADD3 R2, P2, PT, R2, UR8, RZ ;  /* 0x0000000802027c10 */ /* 0x000fe4000ff5e0ff */
[----:B------:R-:W-:Y:S01]  /*3700*/  LOP3.LUT R22, R20, 0x3, RZ, 0xc0, !PT ;  /* 0x0000000314167812 */ /* 0x000fe200078ec0ff */
[----:B------:R-:W-:Y:S01]  /*3710*/  IMAD.MOV.U32 R20, RZ, RZ, R8 ;  /* 0x000000ffff147224 */ /* 0x000fe200078e0008 */
[C---:B------:R-:W-:Y:S02]  /*3720*/  IADD3.X R21, PT, PT, R3.reuse, UR5, RZ, P1, !PT ;  /* 0x0000000503157c10 */ /* 0x040fe40008ffe4ff */
[----:B------:R-:W-:-:S02]  /*3730*/  IADD3.X R3, PT, PT, R3, UR9, RZ, P2, !PT ;  /* 0x0000000903037c10 */ /* 0x000fc400097fe4ff */
[----:B------:R-:W-:Y:S02]  /*3740*/  MOV R23, R9 ;  /* 0x0000000900177202 */ /* 0x000fe40000000f00 */
[----:B------:R-:W-:-:S07]  /*3750*/  IADD3 R22, PT, PT, -R22, RZ, RZ ;  /* 0x000000ff16167210 */ /* 0x000fce0007ffe1ff */
.L_x_44:
[----:B0-----:R-:W-:Y:S01]  /*3760*/  IMAD.MOV.U32 R8, RZ, RZ, R20 ;  /* 0x000000ffff087224 */ /* 0x001fe200078e0014 */
[----:B------:R-:W-:Y:S01]  /*3770*/  MOV R9, R23 ;  /* 0x0000001700097202 */ /* 0x000fe20000000f00 */
[----:B------:R-:W2:Y:S04]  /*3780*/  LDG.E.CONSTANT R24, desc[UR6][R2.64] ;  /* 0x0000000602187981 */ /* 0x000ea8000c1e9900 */
        /* <DEDUP_REMOVED lines=9> */
[----:B------:R-:W-:Y:S01]  /*3820*/  IADD3 R20, P4, PT, R20, 0x400, RZ ;  /* 0x0000040014147810 */ /* 0x000fe20007f9e0ff */
[----:B------:R-:W-:Y:S01]  /*3830*/  IMAD.X R3, RZ, RZ, R3, P5 ;  /* 0x000000ffff037224 */ /* 0x000fe200028e0603 */
[----:B0-----:R-:W-:Y:S01]  /*3840*/  MOV R9, R17 ;  /* 0x0000001100097202 */ /* 0x001fe20000000f00 */
[----:B------:R-:W-:Y:S01]  /*3850*/  IMAD.MOV.U32 R8, RZ, RZ, R16 ;  /* 0x000000ffff087224 */ /* 0x000fe200078e0010 */
[----:B------:R-:W-:-:S02]  /*3860*/  IADD3 R16, P2, PT, R16, 0x400, RZ ;  /* 0x0000040010107810 */ /* 0x000fc40007f5e0ff */
[----:B------:R-:W-:Y:S02]  /*3870*/  IADD3.X R23, PT, PT, RZ, R23, RZ, P4, !PT ;  /* 0x00000017ff177210 */ /* 0x000fe400027fe4ff */
[----:B------:R-:W-:Y:S01]  /*3880*/  IADD3.X R17, PT, PT, RZ, R17, RZ, P2, !PT ;  /* 0x00000011ff117210 */ /* 0x000fe200017fe4ff */
[----:B--2---:R-:W-:Y:S01]  /*3890*/  FMUL R25, R24, R25 ;  /* 0x0000001918197220 */ /* 0x004fe20000400000 */
[----:B---3--:R-:W-:-:S04]  /*38a0*/  FMUL R27, R15, R26 ;  /* 0x0000001a0f1b7220 */ /* 0x008fc80000400000 */
[----:B------:R-:W-:-:S05]  /*38b0*/  FFMA R25, R14, R25, -R27 ;  /* 0x000000190e197223 */ /* 0x000fca000000081b */
[----:B------:R0:W-:Y:S01]  /*38c0*/  STG.E desc[UR6][R8.64], R25 ;  /* 0x0000001908007986 */ /* 0x0001e2000c101906 */
[----:B------:R-:W-:Y:S05]  /*38d0*/  @P1 BRA `(.L_x_44) ;  /* 0xfffffffc00a01947 */ /* 0x000fea000383ffff */
.L_x_43:
[----:B------:R-:W-:Y:S05]  /*38e0*/  BSYNC.RECONVERGENT B1 ;  /* 0x0000000000017941 */ /* 0x000fea0003800200 */
.L_x_42:
[----:B------:R-:W-:Y:S05]  /*38f0*/  @!P0 BRA `(.L_x_32) ;  /* 0x0000000000fc8947 */ /* 0x000fea0003800000 */
[----:B------:R-:W1:Y:S01]  /*3900*/  LDC.64 R2, c[0x0][0x388] ;  /* 0x0000e200ff027b82 */ /* 0x000e620000000a00 */
[----:B------:R-:W2:Y:S01]  /*3910*/  LDCU.128 UR8, c[0x0][0x390] ;  /* 0x00007200ff0877ac */ /* 0x000ea20008000c00 */
[C---:B0-----:R-:W-:Y:S02]  /*3920*/  SHF.L.U64.HI R9, R10.reuse, 0x2, R13 ;  /* 0x000000020a097819 */ /* 0x041fe4000001020d */
[C---:B------:R-:W-:Y:S01]  /*3930*/  SHF.L.U32 R8, R10.reuse, 0x2, RZ ;  /* 0x000000020a087819 */ /* 0x040fe200000006ff */
[----:B------:R-:W0:Y:S01]  /*3940*/  LDCU.64 UR4, c[0x0][0x380] ;  /* 0x00007000ff0477ac */ /* 0x000e220008000a00 */
[----:B------:R-:W-:-:S03]  /*3950*/  IADD3 R23, P2, PT, R10, R19, RZ ;  /* 0x000000130a177210 */ /* 0x000fc60007f5e0ff */
[----:B------:R-:W-:Y:S01]  /*3960*/  IMAD.WIDE.U32 R8, R19, 0x4, R8 ;  /* 0x0000000413087825 */ /* 0x000fe200078e0008 */
[----:B------:R-:W-:Y:S02]  /*3970*/  IADD3.X R20, PT, PT, RZ, R13, RZ, P2, !PT ;  /* 0x0000000dff147210 */ /* 0x000fe400017fe4ff */
[----:B------:R-:W-:Y:S02]  /*3980*/  IADD3 R16, P1, PT, R8, 0x800, RZ ;  /* 0x0000080008107810 */ /* 0x000fe40007f3e0ff */
[----:B--2---:R-:W-:-:S03]  /*3990*/  LEA R18, P0, R23, UR10, 0x2 ;  /* 0x0000000a17127c11 */ /* 0x004fc6000f8010ff */
[----:B------:R-:W-:Y:S01]  /*39a0*/  IMAD.X R17, RZ, RZ, R9, P1 ;  /* 0x000000ffff117224 */ /* 0x000fe200008e0609 */
[----:B------:R-:W-:Y:S01]  /*39b0*/  IADD3 R18, P4, PT, R18, 0x800, RZ ;  /* 0x0000080012127810 */ /* 0x000fe20007f9e0ff */
[----:B-1----:R-:W-:Y:S01]  /*39c0*/  IMAD.WIDE.U32 R2, R19, 0x4, R2 ;  /* 0x0000000413027825 */ /* 0x002fe200078e0002 */
[----:B------:R-:W-:Y:S02]  /*39d0*/  LEA.HI.X R23, R23, UR11, R20, 0x2, P0 ;  /* 0x0000000b17177c11 */ /* 0x000fe400080f1414 */
[----:B------:R-:W-:Y:S02]  /*39e0*/  IADD3 R8, P2, PT, R2, 0x800, RZ ;  /* 0x0000080002087810 */ /* 0x000fe40007f5e0ff */
[C---:B------:R-:W-:Y:S02]  /*39f0*/  IADD3 R2, P1, PT, R16.reuse, UR8, RZ ;  /* 0x0000000810027c10 */ /* 0x040fe4000ff3e0ff */
[----:B0-----:R-:W-:Y:S01]  /*3a00*/  IADD3 R16, P3, PT, R16, UR4, RZ ;  /* 0x0000000410107c10 */ /* 0x001fe2000ff7e0ff */
[----:B------:R-:W-:Y:S01]  /*3a10*/  IMAD.X R9, RZ, RZ, R3, P2 ;  /* 0x000000ffff097224 */ /* 0x000fe200010e0603 */
[----:B------:R-:W-:-:S02]  /*3a20*/  IADD3.X R29, PT, PT, R17, UR9, RZ, P1, !PT ;  /* 0x00000009111d7c10 */ /* 0x000fc40008ffe4ff */
[----:B------:R-:W-:Y:S02]  /*3a30*/  IADD3.X R17, PT, PT, R17, UR5, RZ, P3, !PT ;  /* 0x0000000511117c10 */ /* 0x000fe40009ffe4ff */
[----:B------:R-:W-:-:S07]  /*3a40*/  IADD3.X R23, PT, PT, RZ, R23, RZ, P4, !PT ;  /* 0x00000017ff177210 */ /* 0x000fce00027fe4ff */
.L_x_45:
[----:B------:R-:W-:Y:S01]  /*3a50*/  IMAD.MOV.U32 R3, RZ, RZ, R29 ;  /* 0x000000ffff037224 */ /* 0x000fe200078e001d */
[----:B--2---:R-:W2:Y:S04]  /*3a60*/  LDG.E.CONSTANT R22, desc[UR6][R16.64+-0x800] ;  /* 0xfff8000610167981 */ /* 0x004ea8000c1e9900 */
[----:B------:R-:W3:Y:S04]  /*3a70*/  LDG.E.CONSTANT R20, desc[UR6][R2.64+-0x800] ;  /* 0xfff8000602147981 */ /* 0x000ee8000c1e9900 */
[----:B------:R-:W3:Y:S04]  /*3a80*/  LDG.E.CONSTANT R21, desc[UR6][R8.64+-0x800] ;  /* 0xfff8000608157981 */ /* 0x000ee8000c1e9900 */
[----:B------:R-:W4:Y:S04]  /*3a90*/  LDG.E.CONSTANT R27, desc[UR6][R8.64+-0x400] ;  /* 0xfffc0006081b7981 */ /* 0x000f28000c1e9900 */
[----:B------:R-:W5:Y:S01]  /*3aa0*/  LDG.E.CONSTANT R24, desc[UR6][R8.64] ;  /* 0x0000000608187981 */ /* 0x000f62000c1e9900 */
[----:B--2---:R-:W-:-:S03]  /*3ab0*/  FMUL R25, R15, R22 ;  /* 0x000000160f197220 */ /* 0x004fc60000400000 */
[----:B------:R-:W2:Y:S01]  /*3ac0*/  LDG.E.CONSTANT R22, desc[UR6][R16.64+-0x400] ;  /* 0xfffc000610167981 */ /* 0x000ea2000c1e9900 */
[----:B---3--:R-:W-:-:S03]  /*3ad0*/  FMUL R21, R20, R21 ;  /* 0x0000001514157220 */ /* 0x008fc60000400000 */
[----:B------:R-:W4:Y:S01]  /*3ae0*/  LDG.E.CONSTANT R20, desc[UR6][R2.64+-0x400] ;  /* 0xfffc000602147981 */ /* 0x000f22000c1e9900 */
[----:B------:R-:W-:-:S03]  /*3af0*/  FFMA R25, R14, R21, -R25 ;  /* 0x000000150e197223 */ /* 0x000fc60000000819 */
[----:B------:R-:W5:Y:S01]  /*3b00*/  LDG.E.CONSTANT R21, desc[UR6][R2.64] ;  /* 0x0000000602157981 */ /* 0x000f62000c1e9900 */
[----:B--2---:R-:W-:-:S03]  /*3b10*/  FMUL R29, R15, R22 ;  /* 0x000000160f1d7220 */ /* 0x004fc60000400000 */
[----:B------:R0:W2:Y:S01]  /*3b20*/  LDG.E.CONSTANT R22, desc[UR6][R2.64+0x400] ;  /* 0x0004000602167981 */ /* 0x0000a2000c1e9900 */
[----:B----4-:R-:W-:-:S03]  /*3b30*/  FMUL R27, R20, R27 ;  /* 0x0000001b141b7220 */ /* 0x010fc60000400000 */
[----:B------:R-:W3:Y:S01]  /*3b40*/  LDG.E.CONSTANT R20, desc[UR6][R16.64] ;  /* 0x0000000610147981 */ /* 0x000ee2000c1e9900 */
[----:B------:R-:W-:Y:S01]  /*3b50*/  FFMA R27, R14, R27, -R29 ;  /* 0x0000001b0e1b7223 */ /* 0x000fe2000000081d */
[----:B-----5:R-:W-:Y:S02]  /*3b60*/  FMUL R21, R21, R24 ;  /* 0x0000001815157220 */ /* 0x020fe40000400000 */
[----:B------:R1:W2:Y:S04]  /*3b70*/  LDG.E.CONSTANT R29, desc[UR6][R8.64+0x400] ;  /* 0x00040006081d7981 */ /* 0x0002a8000c1e9900 */
[----:B------:R4:W5:Y:S01]  /*3b80*/  LDG.E.CONSTANT R24, desc[UR6][R16.64+0x400] ;  /* 0x0004000610187981 */ /* 0x000962000c1e9900 */
[----:B------:R-:W-:-:S04]  /*3b90*/  IADD3 R19, PT, PT, R19, 0x400, RZ ;  /* 0x0000040013137810 */ /* 0x000fc80007ffe0ff */
[----:B------:R-:W-:Y:S02]  /*3ba0*/  ISETP.GE.AND P0, PT, R19, R0, PT ;  /* 0x000000001300720c */ /* 0x000fe40003f06270 */
[----:B0-----:R-:W-:Y:S02]  /*3bb0*/  IADD3 R2, P1, PT, R2, 0x1000, RZ ;  /* 0x0000100002027810 */ /* 0x001fe40007f3e0ff */
[----:B-1----:R-:W-:Y:S02]  /*3bc0*/  IADD3 R8, P2, PT, R8, 0x1000, RZ ;  /* 0x0000100008087810 */ /* 0x002fe40007f5e0ff */
[----:B----4-:R-:W-:Y:S02]  /*3bd0*/  IADD3 R16, P3, PT, R16, 0x1000, RZ ;  /* 0x0000100010107810 */ /* 0x010fe40007f7e0ff */
[----:B------:R-:W-:-:S03]  /*3be0*/  IADD3.X R9, PT, PT, RZ, R9, RZ, P2, !PT ;  /* 0x00000009ff097210 */ /* 0x000fc600017fe4ff */
[----:B------:R-:W-:Y:S02]  /*3bf0*/  IMAD.X R17, RZ, RZ, R17, P3 ;  /* 0x000000ffff117224 */ /* 0x000fe400018e0611 */
[----:B--2---:R-:W-:Y:S01]  /*3c00*/  FMUL R26, R22, R29 ;  /* 0x0000001d161a7220 */ /* 0x004fe20000400000 */
[C---:B---3--:R-:W-:Y:S01]  /*3c10*/  FMUL R29, R15.reuse, R20 ;  /* 0x000000140f1d7220 */ /* 0x048fe20000400000 */
[----:B-----5:R-:W-:-:S03]  /*3c20*/  FMUL R24, R15, R24 ;  /* 0x000000180f187220 */ /* 0x020fc60000400000 */
[C---:B------:R-:W-:Y:S01]  /*3c30*/  FFMA R22, R14.reuse, R21, -R29 ;  /* 0x000000150e167223 */ /* 0x040fe2000000081d */
[----:B------:R-:W-:Y:S01]  /*3c40*/  MOV R20, R18 ;  /* 0x0000001200147202 */ /* 0x000fe20000000f00 */
[----:B------:R-:W-:Y:S02]  /*3c50*/  IMAD.MOV.U32 R21, RZ, RZ, R23 ;  /* 0x000000ffff157224 */ /* 0x000fe400078e0017 */
[----:B------:R-:W-:-:S03]  /*3c60*/  FFMA R24, R14, R26, -R24 ;  /* 0x0000001a0e187223 */ /* 0x000fc60000000818 */
[----:B------:R2:W-:Y:S04]  /*3c70*/  STG.E desc[UR6][R20.64+-0x800], R25 ;  /* 0xfff8001914007986 */ /* 0x0005e8000c101906 */
[----:B------:R2:W-:Y:S04]  /*3c80*/  STG.E desc[UR6][R20.64+-0x400], R27 ;  /* 0xfffc001b14007986 */ /* 0x0005e8000c101906 */
[----:B------:R2:W-:Y:S04]  /*3c90*/  STG.E desc[UR6][R20.64], R22 ;  /* 0x0000001614007986 */ /* 0x0005e8000c101906 */
[----:B------:R2:W-:Y:S01]  /*3ca0*/  STG.E desc[UR6][R20.64+0x400], R24 ;  /* 0x0004001814007986 */ /* 0x0005e2000c101906 */
[----:B------:R-:W-:Y:S01]  /*3cb0*/  IADD3 R18, P4, PT, R20, 0x1000, RZ ;  /* 0x0000100014127810 */ /* 0x000fe20007f9e0ff */
[----:B------:R-:W-:-:S03]  /*3cc0*/  IMAD.X R29, RZ, RZ, R3, P1 ;  /* 0x000000ffff1d7224 */ /* 0x000fc600008e0603 */
[----:B------:R-:W-:Y:S01]  /*3cd0*/  IADD3.X R23, PT, PT, RZ, R21, RZ, P4, !PT ;  /* 0x00000015ff177210 */ /* 0x000fe200027fe4ff */
[----:B------:R-:W-:Y:S08]  /*3ce0*/  @!P0 BRA `(.L_x_45) ;  /* 0xfffffffc00588947 */ /* 0x000ff0000383ffff */
.L_x_32:
[----:B------:R-:W-:Y:S05]  /*3cf0*/  BSYNC.RECONVERGENT B0 ;  /* 0x0000000000007941 */ /* 0x000fea0003800200 */
.L_x_31:
[----:B0-----:R-:W0:Y:S08]  /*3d00*/  LDC.64 R8, c[0x0][0x3a0] ;  /* 0x0000e800ff087b82 */ /* 0x001e300000000a00 */
[----:B------:R-:W0:Y:S02]  /*3d10*/  LDC.64 R2, c[0x0][0x3a8] ;  /* 0x0000ea00ff027b82 */ /* 0x000e240000000a00 */
[----:B0-----:R-:W-:-:S04]  /*3d20*/  LOP3.LUT P0, RZ, R8, R2, RZ, 0xfc, !PT ;  /* 0x0000000208ff7212 */ /* 0x001fc8000780fcff */
[----:B------:R-:W-:-:S13]  /*3d30*/  LOP3.LUT P0, RZ, R9, R3, RZ, 0xfc, P0 ;  /* 0x0000000309ff7212 */ /* 0x000fda000000fcff */
[----:B------:R-:W-:Y:S05]  /*3d40*/  @!P0 EXIT ;  /* 0x000000000000894d */ /* 0x000fea0003800000 */
[----:B------:R-:W0:Y:S01]  /*3d50*/  LDCU UR4, c[0x0][0x3b4] ;  /* 0x00007680ff0477ac */ /* 0x000e220008000800 */
[----:B------:R-:W-:Y:S01]  /*3d60*/  BSSY.RECONVERGENT B0, `(.L_x_46) ;  /* 0x000011c000007945 */ /* 0x000fe20003800200 */
[----:B-1----:R-:W-:Y:S02]  /*3d70*/  HFMA2 R15, -RZ, RZ, 0, 0 ;  /* 0x00000000ff0f7431 */ /* 0x002fe400000001ff */
[----:B---3--:R-:W-:Y:S01]  /*3d80*/  IMAD.MOV.U32 R17, RZ, RZ, RZ ;  /* 0x000000ffff117224 */ /* 0x008fe200078e00ff */
[----:B0-----:R-:W-:-:S13]  /*3d90*/  ISETP.GE.AND P0, PT, R11, UR4, PT ;  /* 0x000000040b007c0c */ /* 0x001fda000bf06270 */
[----:B------:R-:W-:Y:S05]  /*3da0*/  @P0 BRA `(.L_x_47) ;  /* 0x00000010005c0947 */ /* 0x000fea0003800000 */
[----:B------:R-:W-:-:S04]  /*3db0*/  ISETP.NE.U32.AND P0, PT, R8, RZ, PT ;  /* 0x000000ff0800720c */ /* 0x000fc80003f05070 */
[----:B------:R-:W-:-:S13]  /*3dc0*/  ISETP.NE.AND.EX P0, PT, R9, RZ, PT, P0 ;  /* 0x000000ff0900720c */ /* 0x000fda0003f05300 */
[----:B------:R-:W-:Y:S05]  /*3dd0*/  @P0 BRA `(.L_x_48) ;  /* 0x0000000800240947 */ /* 0x000fea0003800000 */
[----:B------:R-:W-:Y:S01]  /*3de0*/  LOP3.LUT R0, RZ, R11, RZ, 0x33, !PT ;  /* 0x0000000bff007212 */ /* 0x000fe200078e33ff */
[----:B------:R-:W-:Y:S01]  /*3df0*/  BSSY.RECONVERGENT B1, `(.L_x_49) ;  /* 0x000003c000017945 */ /* 0x000fe20003800200 */
[----:B------:R-:W-:Y:S01]  /*3e00*/  MOV R15, RZ ;  /* 0x000000ff000f7202 */ /* 0x000fe20000000f00 */
[----:B------:R-:W-:Y:S02]  /*3e10*/  IMAD.MOV.U32 R19, RZ, RZ, R11 ;  /* 0x000000ffff137224 */ /* 0x000fe400078e000b */
[----:B------:R-:W-:-:S05]  /*3e20*/  VIADD R0, R0, UR4 ;  /* 0x0000000400007c36 */ /* 0x000fca0008000000 */
[C---:B------:R-:W-:Y:S02]  /*3e30*/  ISETP.GE.U32.AND P0, PT, R0.reuse, 0xf00, PT ;  /* 0x00000f000000780c */ /* 0x040fe40003f06070 */
[----:B------:R-:W-:-:S04]  /*3e40*/  LEA.HI R14, R0, 0x1, RZ, 0x18 ;  /* 0x00000001000e7811 */ /* 0x000fc800078fc0ff */
[----:B--2---:R-:W-:-:S04]  /*3e50*/  LOP3.LUT R25, R14, 0xf, RZ, 0xc0, !PT ;  /* 0x0000000f0e197812 */ /* 0x004fc800078ec0ff */
        /* <DEDUP_REMOVED lines=13> */
.L_x_51:
        /* <DEDUP_REMOVED lines=8> */
[----:B------:R-:W5:Y:S01]  /*3fb0*/  LDG.E.CONSTANT R18, desc[UR6][R4.64] ;  /* 0x0000000604127981 */ /* 0x000f62000c1e9900 */
[----:B--2---:R-:W-:-:S04]  /*3fc0*/  FADD R16, R16, R15 ;  /* 0x0000000f10107221 */ /* 0x004fc80000000000 */
[----:B---3--:R-:W-:-:S04]  /*3fd0*/  FADD R16, R16, R27 ;  /* 0x0000001b10107221 */ /* 0x008fc80000000000 */
[----:B----4-:R-:W-:Y:S02]  /*3fe0*/  FADD R29, R16, R29 ;  /* 0x0000001d101d7221 */ /* 0x010fe40000000000 */
[----:B------:R-:W2:Y:S02]  /*3ff0*/  LDG.E.CONSTANT R16, desc[UR6][R4.64+0x400] ;  /* 0x0004000604107981 */ /* 0x000ea4000c1e9900 */
[----:B-----5:R-:W-:Y:S02]  /*4000*/  FADD R29, R29, R20 ;  /* 0x000000141d1d7221 */ /* 0x020fe40000000000 */
[----:B------:R-:W3:Y:S02]  /*4010*/  LDG.E.CONSTANT R20, desc[UR6][R4.64+0x800] ;  /* 0x0008000604147981 */ /* 0x000ee4000c1e9900 */
[----:B------:R-:W-:Y:S02]  /*4020*/  FADD R26, R29, R24 ;  /* 0x000000181d1a7221 */ /* 0x000fe40000000000 */
[----:B------:R-:W4:Y:S02]  /*4030*/  LDG.E.CONSTANT R24, desc[UR6][R4.64+0xc00] ;  /* 0x000c000604187981 */ /* 0x000f24000c1e9900 */
[----:B------:R-:W-:-:S02]  /*4040*/  FADD R26, R26, R23 ;  /* 0x000000171a1a7221 */ /* 0x000fc40000000000 */
[----:B------:R-:W5:Y:S02]  /*4050*/  LDG.E.CONSTANT R23, desc[UR6][R4.64+0x1000] ;  /* 0x0010000604177981 */ /* 0x000f64000c1e9900 */
[----:B------:R-:W-:Y:S02]  /*4060*/  FADD R27, R26, R21 ;  /* 0x000000151a1b7221 */ /* 0x000fe40000000000 */
[----:B------:R-:W5:Y:S02]  /*4070*/  LDG.E.CONSTANT R21, desc[UR6][R4.64+0x1400] ;  /* 0x0014000604157981 */ /* 0x000f64000c1e9900 */
[----:B------:R-:W-:Y:S02]  /*4080*/  FADD R27, R27, R22 ;  /* 0x000000161b1b7221 */ /* 0x000fe40000000000 */
[----:B------:R-:W5:Y:S02]  /*4090*/  LDG.E.CONSTANT R22, desc[UR6][R4.64+0x1800] ;  /* 0x0018000604167981 */ /* 0x000f64000c1e9900 */
[----:B------:R-:W-:-:S02]  /*40a0*/  FADD R27, R27, R18 ;  /* 0x000000121b1b7221 */ /* 0x000fc40000000000 */
[----:B------:R0:W5:Y:S01]  /*40b0*/  LDG.E.CONSTANT R18, desc[UR6][R4.64+0x1c00] ;  /* 0x001c000604127981 */ /* 0x000162000c1e9900 */
[----:B------:R-:W-:Y:S02]  /*40c0*/  IADD3 R0, PT, PT, R0, 0x10, RZ ;  /* 0x0000001000007810 */ /* 0x000fe40007ffe0ff */
[----:B------:R-:W-:Y:S02]  /*40d0*/  ISETP.NE.U32.AND P0, PT, R2, RZ, PT ;  /* 0x000000ff0200720c */ /* 0x000fe40003f05070 */
[----:B------:R-:W-:Y:S02]  /*40e0*/  ISETP.NE.AND P2, PT, R0, RZ, PT ;  /* 0x000000ff0000720c */ /* 0x000fe40003f45270 */
[----:B------:R-:W-:Y:S02]  /*40f0*/  ISETP.NE.AND.EX P0, PT, R3, RZ, PT, P0 ;  /* 0x000000ff0300720c */ /* 0x000fe40003f05300 */
[----:B0-----:R-:W-:Y:S02]  /*4100*/  IADD3 R4, P3, PT, R4, 0x4000, RZ ;  /* 0x0000400004047810 */ /* 0x001fe40007f7e0ff */
[----:B------:R-:W-:-:S03]  /*4110*/  IADD3 R19, PT, PT, R19, 0x1000, RZ ;  /* 0x0000100013137810 */ /* 0x000fc60007ffe0ff */
[----:B------:R-:W-:Y:S02]  /*4120*/  IMAD.X R5, RZ, RZ, R5, P3 ;  /* 0x000000ffff057224 */ /* 0x000fe400018e0605 */
[----:B--2---:R-:W-:-:S04]  /*4130*/  FADD R27, R27, R16 ;  /* 0x000000101b1b7221 */ /* 0x004fc80000000000 */
[----:B---3--:R-:W-:-:S04]  /*4140*/  FADD R27, R27, R20 ;  /* 0x000000141b1b7221 */ /* 0x008fc80000000000 */
[----:B----4-:R-:W-:-:S04]  /*4150*/  FADD R24, R27, R24 ;  /* 0x000000181b187221 */ /* 0x010fc80000000000 */
[----:B-----5:R-:W-:-:S04]  /*4160*/  FADD R24, R24, R23 ;  /* 0x0000001718187221 */ /* 0x020fc80000000000 */
[----:B------:R-:W-:-:S04]  /*4170*/  FADD R21, R24, R21 ;  /* 0x0000001518157221 */ /* 0x000fc80000000000 */
[----:B------:R-:W-:-:S04]  /*4180*/  FADD R21, R21, R22 ;  /* 0x0000001615157221 */ /* 0x000fc80000000000 */
[----:B------:R-:W-:Y:S01]  /*4190*/  @P0 FADD R15, R21, R18 ;  /* 0x00000012150f0221 */ /* 0x000fe20000000000 */
[----:B------:R-:W-:Y:S06]  /*41a0*/  @P2 BRA `(.L_x_51) ;  /* 0xfffffffc00602947 */ /* 0x000fec000383ffff */
.L_x_50:
[----:B------:R-:W-:Y:S05]  /*41b0*/  BSYNC.RECONVERGENT B1 ;  /* 0x0000000000017941 */ /* 0x000fea0003800200 */
.L_x_49:
        /* <DEDUP_REMOVED lines=15> */
[----:B------:R-:W-:Y:S01]  /*42b0*/  ISETP.NE.U32.AND P0, PT, R2, RZ, PT ;  /* 0x000000ff0200720c */ /* 0x000fe20003f05070 */
[----:B------:R-:W-:-:S03]  /*42c0*/  VIADD R19, R19, 0x800 ;  /* 0x0000080013137836 */ /* 0x000fc60000000000 */
[----:B------:R-:W-:Y:S01]  /*42d0*/  ISETP.NE.AND.EX P0, PT, R3, RZ, PT, P0 ;  /* 0x000000ff0300720c */ /* 0x000fe20003f05300 */
[----:B--2---:R-:W-:-:S04]  /*42e0*/  FADD R20, R15, R20 ;  /* 0x000000140f147221 */ /* 0x004fc80000000000 */
[----:B---3--:R-:W-:-:S04]  /*42f0*/  FADD R20, R20, R21 ;  /* 0x0000001514147221 */ /* 0x008fc80000000000 */
[----:B----4-:R-:W-:-:S04]  /*4300*/  FADD R20, R20, R23 ;  /* 0x0000001714147221 */ /* 0x010fc80000000000 */
[----:B-----5:R-:W-:-:S04]  /*4310*/  FADD R20, R20, R25 ;  /* 0x0000001914147221 */ /* 0x020fc80000000000 */
[----:B------:R-:W-:-:S04]  /*4320*/  FADD R27, R20, R27 ;  /* 0x0000001b141b7221 */ /* 0x000fc80000000000 */
[----:B------:R-:W-:-:S04]  /*4330*/  FADD R27, R27, R16 ;  /* 0x000000101b1b7221 */ /* 0x000fc80000000000 */
[----:B------:R-:W-:-:S04]  /*4340*/  FADD R27, R27, R0 ;  /* 0x000000001b1b7221 */ /* 0x000fc80000000000 */
[----:B------:R-:W-:-:S07]  /*4350*/  @P0 FADD R15, R27, R18 ;  /* 0x000000121b0f0221 */ /* 0x000fce0000000000 */
.L_x_53:
[----:B------:R-:W-:Y:S05]  /*4360*/  BSYNC.RECONVERGENT B1 ;  /* 0x0000000000017941 */ /* 0x000fea0003800200 */
.L_x_52:
        /* <DEDUP_REMOVED lines=11> */
[----:B------:R-:W-:-:S02]  /*4420*/  ISETP.NE.U32.AND P0, PT, R2, RZ, PT ;  /* 0x000000ff0200720c */ /* 0x000fc40003f05070 */
[----:B------:R-:W-:Y:S02]  /*4430*/  IADD3 R19, PT, PT, R19, 0x400, RZ ;  /* 0x0000040013137810 */ /* 0x000fe40007ffe0ff */
[----:B------:R-:W-:Y:S01]  /*4440*/  ISETP.NE.AND.EX P0, PT, R3, RZ, PT, P0 ;  /* 0x000000ff0300720c */ /* 0x000fe20003f05300 */
[----:B--2---:R-:W-:-:S04]  /*4450*/  FADD R0, R15, R0 ;  /* 0x000000000f007221 */ /* 0x004fc80000000000 */
[----:B---3--:R-:W-:-:S04]  /*4460*/  FADD R0, R0, R5 ;  /* 0x0000000500007221 */ /* 0x008fc80000000000 */
[----:B----4-:R-:W-:-:S04]  /*4470*/  FADD R0, R0, R21 ;  /* 0x0000001500007221 */ /* 0x010fc80000000000 */
[----:B-----5:R-:W-:-:S07]  /*4480*/  @P0 FADD R15, R0, R23 ;  /* 0x00000017000f0221 */ /* 0x020fce0000000000 */
.L_x_55:
[----:B------:R-:W-:Y:S05]  /*4490*/  BSYNC.RECONVERGENT B1 ;  /* 0x0000000000017941 */ /* 0x000fea0003800200 */
.L_x_54:
[----:B------:R-:W-:Y:S05]  /*44a0*/  @!P1 BRA `(.L_x_47) ;  /* 0x00000008009c9947 */ /* 0x000fea0003800000 */
[----:B------:R-:W0:Y:S01]  /*44b0*/  LDCU.64 UR8, c[0x0][0x390] ;  /* 0x00007200ff0877ac */ /* 0x000e220008000a00 */
[C---:B------:R-:W-:Y:S01]  /*44c0*/  SHF.L.U64.HI R5, R10.reuse, 0x2, R13 ;  /* 0x000000020a057819 */ /* 0x040fe2000001020d */
[----:B------:R-:W-:-:S04]  /*44d0*/  IMAD.SHL.U32 R4, R10, 0x4, RZ ;  /* 0x000000040a047824 */ /* 0x000fc800078e00ff */
[----:B------:R-:W-:-:S03]  /*44e0*/  IMAD.WIDE.U32 R4, R19, 0x4, R4 ;  /* 0x0000000413047825 */ /* 0x000fc600078e0004 */
[----:B0-----:R-:W-:-:S04]  /*44f0*/  IADD3 R4, P0, PT, R4, UR8, RZ ;  /* 0x0000000804047c10 */ /* 0x001fc8000ff1e0ff */
[----:B------:R-:W-:-:S05]  /*4500*/  IADD3.X R5, PT, PT, R5, UR9, RZ, P0, !PT ;  /* 0x0000000905057c10 */ /* 0x000fca00087fe4ff */
[----:B------:R-:W2:Y:S01]  /*4510*/  LDG.E.CONSTANT R0, desc[UR6][R4.64] ;  /* 0x0000000604007981 */ /* 0x000ea2000c1e9900 */
[----:B------:R-:W-:Y:S02]  /*4520*/  IADD3 R14, PT, PT, -R14, 0x1, RZ ;  /* 0x000000010e0e7810 */ /* 0x000fe40007ffe1ff */
[----:B------:R-:W-:Y:S02]  /*4530*/  ISETP.NE.U32.AND P0, PT, R2, RZ, PT ;  /* 0x000000ff0200720c */ /* 0x000fe40003f05070 */
[----:B------:R-:W-:Y:S02]  /*4540*/  ISETP.NE.AND P1, PT, R14, RZ, PT ;  /* 0x000000ff0e00720c */ /* 0x000fe40003f25270 */
[----:B------:R-:W-:Y:S02]  /*4550*/  ISETP.NE.AND.EX P0, PT, R3, RZ, PT, P0 ;  /* 0x000000ff0300720c */ /* 0x000fe40003f05300 */
[----:B------:R-:W-:-:S04]  /*4560*/  IADD3 R6, P2, PT, R4, 0x400, RZ ;  /* 0x0000040004067810 */ /* 0x000fc80007f5e0ff */
[----:B------:R-:W-:-:S07]  /*4570*/  IADD3.X R7, PT, PT, RZ, R5, RZ, P2, !PT ;  /* 0x00000005ff077210 */ /* 0x000fce00017fe4ff */
[----:B--2---:R-:W-:Y:S01]  /*4580*/  @P0 FADD R15, R15, R0 ;  /* 0x000000000f0f0221 */ /* 0x004fe20000000000 */
[----:B------:R-:W-:Y:S06]  /*4590*/  @!P1 BRA `(.L_x_47) ;  /* 0x0000000800609947 */ /* 0x000fec0003800000 */
[----:B------:R-:W-:Y:S01]  /*45a0*/  BSSY.RECONVERGENT B1, `(.L_x_56) ;  /* 0x000000b000017945 */ /* 0x000fe20003800200 */
[----:B------:R-:W-:-:S07]  /*45b0*/  IMAD.MOV.U32 R0, RZ, RZ, R14 ;  /* 0x000000ffff007224 */ /* 0x000fce00078e000e */
.L_x_57:
[----:B------:R-:W-:Y:S01]  /*45c0*/  MOV R4, R6 ;  /* 0x0000000600047202 */ /* 0x000fe20000000f00 */
[----:B------:R-:W-:-:S05]  /*45d0*/  IMAD.MOV.U32 R5, RZ, RZ, R7 ;  /* 0x000000ffff057224 */ /* 0x000fca00078e0007 */
[----:B------:R-:W2:Y:S01]  /*45e0*/  LDG.E.CONSTANT R4, desc[UR6][R4.64] ;  /* 0x0000000604047981 */ /* 0x000ea2000c1e9900 */
[----:B------:R-:W-:Y:S02]  /*45f0*/  IADD3 R0, PT, PT, R0, 0x1, RZ ;  /* 0x0000000100007810 */ /* 0x000fe40007ffe0ff */
[----:B------:R-:W-:Y:S02]  /*4600*/  IADD3 R6, P2, PT, R6, 0x400, RZ ;  /* 0x0000040006067810 */ /* 0x000fe40007f5e0ff */
[----:B------:R-:W-:-:S03]  /*4610*/  ISETP.NE.AND P1, PT, R0, RZ, PT ;  /* 0x000000ff0000720c */ /* 0x000fc60003f25270 */
[----:B------:R-:W-:Y:S02]  /*4620*/  IMAD.X R7, RZ, RZ, R7, P2 ;  /* 0x000000ffff077224 */ /* 0x000fe400010e0607 */
[----:B--2---:R-:W-:-:S08]  /*4630*/  @P0 FADD R15, R4, R15 ;  /* 0x0000000f040f0221 */ /* 0x004fd00000000000 */
[----:B------:R-:W-:Y:S05]  /*4640*/  @P1 BRA `(.L_x_57) ;  /* 0xfffffffc00dc1947 */ /* 0x000fea000383ffff */
[----:B------:R-:W-:Y:S05]  /*4650*/  BSYNC.RECONVERGENT B1 ;  /* 0x0000000000017941 */ /* 0x000fea0003800200 */
.L_x_56:
[----:B------:R-:W-:Y:S05]  /*4660*/  BRA `(.L_x_47) ;  /* 0x00000008002c7947 */ /* 0x000fea0003800000 */
.L_x_48:
[-C--:B------:R-:W-:Y:S01]  /*4670*/  LOP3.LUT R0, RZ, R11.reuse, RZ, 0x33, !PT ;  /* 0x0000000bff007212 */ /* 0x080fe200078e33ff */
[----:B------:R-:W-:Y:S01]  /*4680*/  BSSY.RECONVERGENT B1, `(.L_x_58) ;  /* 0x000004b000017945 */ /* 0x000fe20003800200 */
[----:B------:R-:W-:Y:S01]  /*4690*/  IMAD.MOV.U32 R15, RZ, RZ, RZ ;  /* 0x000000ffff0f7224 */ /* 0x000fe200078e00ff */
[----:B------:R-:W-:Y:S01]  /*46a0*/  MOV R23, R11 ;  /* 0x0000000b00177202 */ /* 0x000fe20000000f00 */
[----:B------:R-:W-:Y:S01]  /*46b0*/  IMAD.MOV.U32 R17, RZ, RZ, RZ ;  /* 0x000000ffff117224 */ /* 0x000fe200078e00ff */
[----:B------:R-:W-:-:S04]  /*46c0*/  IADD3 R0, PT, PT, R0, UR4, RZ ;  /* 0x0000000400007c10 */ /* 0x000fc8000fffe0ff */
[C---:B------:R-:W-:Y:S02]  /*46d0*/  ISETP.GE.U32.AND P0, PT, R0.reuse, 0x700, PT ;  /* 0x000007000000780c */ /* 0x040fe40003f06070 */
[----:B------:R-:W-:-:S04]  /*46e0*/  LEA.HI R16, R0, 0x1, RZ, 0x18 ;  /* 0x0000000100107811 */ /* 0x000fc800078fc0ff */
[----:B--2---:R-:W-:-:S04]  /*46f0*/  LOP3.LUT R24, R16, 0x7, RZ, 0xc0, !PT ;  /* 0x0000000710187812 */ /* 0x004fc800078ec0ff */
[----:B------:R-:W-:-:S03]  /*4700*/  ISETP.NE.AND P1, PT, R24, RZ, PT ;  /* 0x000000ff1800720c */ /* 0x000fc60003f25270 */
[----:B------:R-:W-:Y:S10]  /*4710*/  @!P0 BRA `(.L_x_59) ;  /* 0x0000000400048947 */ /* 0x000ff40003800000 */
[----:B------:R-:W0:Y:S01]  /*4720*/  LDCU.64 UR8, c[0x0][0x390] ;  /* 0x00007200ff0877ac */ /* 0x000e220008000a00 */
[C---:B------:R-:W-:Y:S01]  /*4730*/  SHF.L.U64.HI R19, R10.reuse, 0x2, R13 ;  /* 0x000000020a137819 */ /* 0x040fe2000001020d */
[----:B------:R-:W-:Y:S01]  /*4740*/  HFMA2 R15, -RZ, RZ, 0, 0 ;  /* 0x00000000ff0f7431 */ /* 0x000fe200000001ff */
[----:B------:R-:W-:Y:S01]  /*4750*/  SHF.L.U32 R18, R10, 0x2, RZ ;  /* 0x000000020a127819 */ /* 0x000fe200000006ff */
[----:B------:R-:W1:Y:S01]  /*4760*/  LDCU.64 UR10, c[0x0][0x380] ;  /* 0x00007000ff0a77ac */ /* 0x000e620008000a00 */
[----:B------:R-:W-:Y:S01]  /*4770*/  LOP3.LUT R10, R16, 0x1fffff8, RZ, 0xc0, !PT ;  /* 0x01fffff8100a7812 */ /* 0x000fe200078ec0ff */
[----:B------:R-:W-:Y:S02]  /*4780*/  IMAD.MOV.U32 R23, RZ, RZ, R11 ;  /* 0x000000ffff177224 */ /* 0x000fe400078e000b */
[----:B------:R-:W-:Y:S01]  /*4790*/  IMAD.WIDE.U32 R18, R11, 0x4, R18 ;  /* 0x000000040b127825 */ /* 0x000fe200078e0012 */
[----:B------:R-:W-:Y:S02]  /*47a0*/  IADD3 R10, PT, PT, -R10, RZ, RZ ;  /* 0x000000ff0a0a7210 */ /* 0x000fe40007ffe1ff */
[----:B------:R-:W-:-:S05]  /*47b0*/  IADD3 R18, P0, PT, R18, 0x1000, RZ ;  /* 0x0000100012127810 */ /* 0x000fca0007f1e0ff */
[----:B------:R-:W-:Y:S01]  /*47c0*/  IMAD.X R19, RZ, RZ, R19, P0 ;  /* 0x000000ffff137224 */ /* 0x000fe200000e0613 */
[C---:B0-----:R-:W-:Y:S02]  /*47d0*/  IADD3 R20, P0, PT, R18.reuse, UR8, RZ ;  /* 0x0000000812147c10 */ /* 0x041fe4000ff1e0ff */
[----:B-1----:R-:W-:Y:S02]  /*47e0*/  IADD3 R18, P2, PT, R18, UR10, RZ ;  /* 0x0000000a12127c10 */ /* 0x002fe4000ff5e0ff */
[C---:B------:R-:W-:Y:S02]  /*47f0*/  IADD3.X R21, PT, PT, R19.reuse, UR9, RZ, P0, !PT ;  /* 0x0000000913157c10 */ /* 0x040fe400087fe4ff */
[----:B------:R-:W-:-:S09]  /*4800*/  IADD3.X R19, PT, PT, R19, UR11, RZ, P2, !PT ;  /* 0x0000000b13137c10 */ /* 0x000fd200097fe4ff */
.L_x_60:
[----:B------:R-:W2:Y:S04]  /*4810*/  LDG.E.CONSTANT R25, desc[UR6][R18.64+-0x1000] ;  /* 0xfff0000612197981 */ /* 0x000ea8000c1e9900 */
[----:B------:R-:W3:Y:S04]  /*4820*/  LDG.E.CONSTANT R22, desc[UR6][R20.64+-0x1000] ;  /* 0xfff0000614167981 */ /* 0x000ee8000c1e9900 */
[----:B------:R-:W4:Y:S04]  /*4830*/  LDG.E.CONSTANT R27, desc[UR6][R18.64+-0xc00] ;  /* 0xfff40006121b7981 */ /* 0x000f28000c1e9900 */
[----:B------:R-:W5:Y:S01]  /*4840*/  LDG.E.CONSTANT R13, desc[UR6][R20.64+-0xc00] ;  /* 0xfff40006140d7981 */ /* 0x000f62000c1e9900 */
[----:B--2---:R-:W-:-:S04]  /*4850*/  FMUL R25, R14, R25 ;  /* 0x000000190e197220 */ /* 0x004fc80000400000 */
[C---:B---3--:R-:W-:Y:S01]  /*4860*/  FFMA R26, R22.reuse, R25, R17 ;  /* 0x00000019161a7223 */ /* 0x048fe20000000011 */
[----:B------:R-:W-:Y:S01]  /*4870*/  FADD R22, R22, R15 ;  /* 0x0000000f16167221 */ /* 0x000fe20000000000 */
[----:B------:R-:W2:Y:S01]  /*4880*/  LDG.E.CONSTANT R25, desc[UR6][R18.64+-0x800] ;  /* 0xfff8000612197981 */ /* 0x000ea2000c1e9900 */
[----:B----4-:R-:W-:-:S03]  /*4890*/  FMUL R17, R14, R27 ;  /* 0x0000001b0e117220 */ /* 0x010fc60000400000 */
[----:B------:R-:W3:Y:S01]  /*48a0*/  LDG.E.CONSTANT R27, desc[UR6][R18.64+-0x400] ;  /* 0xfffc0006121b7981 */ /* 0x000ee2000c1e9900 */
[----:B-----5:R-:W-:-:S03]  /*48b0*/  FFMA R17, R13, R17, R26 ;  /* 0x000000110d117223 */ /* 0x020fc6000000001a */
[----:B------:R-:W4:Y:S01]  /*48c0*/  LDG.E.CONSTANT R26, desc[UR6][R20.64+-0x800] ;  /* 0xfff80006141a7981 */ /* 0x000f22000c1e9900 */
[----:B------:R-:W-:-:S03]  /*48d0*/  FADD R22, R22, R13 ;  /* 0x0000000d16167221 */ /* 0x000fc60000000000 */
[----:B------:R-:W5:Y:S01]  /*48e0*/  LDG.E.CONSTANT R13, desc[UR6][R20.64+-0x400] ;  /* 0xfffc0006140d7981 */ /* 0x000f62000c1e9900 */
[----:B--2---:R-:W-:-:S04]  /*48f0*/  FMUL R25, R14, R25 ;  /* 0x000000190e197220 */ /* 0x004fc80000400000 */
[----:B----4-:R-:W-:Y:S01]  /*4900*/  FFMA R28, R26, R25, R17 ;  /* 0x000000191a1c7223 */ /* 0x010fe20000000011 */
[----:B---3--:R-:W-:Y:S01]  /*4910*/  FMUL R17, R14, R27 ;  /* 0x0000001b0e117220 */ /* 0x008fe20000400000 */
[----:B------:R-:W-:Y:S01]  /*4920*/  FADD R22, R22, R26 ;  /* 0x0000001a16167221 */ /* 0x000fe20000000000 */
[----:B------:R-:W2:Y:S04]  /*4930*/  LDG.E.CONSTANT R27, desc[UR6][R18.64] ;  /* 0x00000006121b7981 */ /* 0x000ea8000c1e9900 */
[----:B------:R-:W3:Y:S04]  /*4940*/  LDG.E.CONSTANT R26, desc[UR6][R20.64] ;  /* 0x00000006141a7981 */ /* 0x000ee8000c1e9900 */
[----:B------:R-:W4:Y:S01]  /*4950*/  LDG.E.CONSTANT R25, desc[UR6][R18.64+0x400] ;  /* 0x0004000612197981 */ /* 0x000f22000c1e9900 */
[----:B-----5:R-:W-:Y:S01]  /*4960*/  FFMA R17, R13, R17, R28 ;  /* 0x000000110d117223 */ /* 0x020fe2000000001c */
[----:B------:R-:W-:-:S02]  /*4970*/  FADD R22, R22, R13 ;  /* 0x0000000d16167221 */ /* 0x000fc40000000000 */
[----:B------:R-:W5:Y:S01]  /*4980*/  LDG.E.CONSTANT R13, desc[UR6][R20.64+0x400] ;  /* 0x00040006140d7981 */ /* 0x000f62000c1e9900 */
[----:B--2---:R-:W-:-:S04]  /*4990*/  FMUL R27, R14, R27 ;  /* 0x0000001b0e1b7220 */ /* 0x004fc80000400000 */
[----:B---3--:R-:W-:Y:S01]  /*49a0*/  FFMA R28, R26, R27, R17 ;  /* 0x0000001b1a1c7223 */ /* 0x008fe20000000011 */
[----:B------:R-:W-:Y:S01]  /*49b0*/  FADD R26, R22, R26 ;  /* 0x0000001a161a7221 */ /* 0x000fe20000000000 */
[----:B------:R-:W2:Y:S01]  /*49c0*/  LDG.E.CONSTANT R17, desc[UR6][R20.64+0xc00] ;  /* 0x000c000614117981 */ /* 0x000ea2000c1e9900 */
[----:B----4-:R-:W-:-:S03]  /*49d0*/  FMUL R27, R14, R25 ;  /* 0x000000190e1b7220 */ /* 0x010fc60000400000 */
[----:B------:R-:W3:Y:S04]  /*49e0*/  LDG.E.CONSTANT R25, desc[UR6][R18.64+0x800] ;  /* 0x0008000612197981 */ /* 0x000ee8000c1e9900 */
[----:B------:R0:W4:Y:S01]  /*49f0*/  LDG.E.CONSTANT R22, desc[UR6][R20.64+0x800] ;  /* 0x0008000614167981 */ /* 0x000122000c1e9900 */
[----:B-----5:R-:W-:Y:S01]  /*4a00*/  FFMA R27, R13, R27, R28 ;  /* 0x0000001b0d1b7223 */ /* 0x020fe2000000001c */
[----:B------:R-:W-:Y:S02]  /*4a10*/  FADD R29, R26, R13 ;  /* 0x0000000d1a1d7221 */ /* 0x000fe40000000000 */
[----:B------:R1:W5:Y:S01]  /*4a20*/  LDG.E.CONSTANT R13, desc[UR6][R18.64+0xc00] ;  /* 0x000c0006120d7981 */ /* 0x000362000c1e9900 */
[----:B------:R-:W-:-:S04]  /*4a30*/  ISETP.NE.U32.AND P0, PT, R2, RZ, PT ;  /* 0x000000ff0200720c */ /* 0x000fc80003f05070 */
[----:B------:R-:W-:Y:S01]  /*4a40*/  ISETP.NE.AND.EX P0, PT, R3, RZ, PT, P0 ;  /* 0x000000ff0300720c */ /* 0x000fe20003f05300 */
[----:B------:R-:W-:Y:S01]  /*4a50*/  VIADD R10, R10, 0x8 ;  /* 0x000000080a0a7836 */ /* 0x000fe20000000000 */
[----:B0-----:R-:W-:Y:S02]  /*4a60*/  IADD3 R20, P2, PT, R20, 0x2000, RZ ;  /* 0x0000200014147810 */ /* 0x001fe40007f5e0ff */
[----:B-1----:R-:W-:Y:S02]  /*4a70*/  IADD3 R18, P3, PT, R18, 0x2000, RZ ;  /* 0x0000200012127810 */ /* 0x002fe40007f7e0ff */
[----:B------:R-:W-:Y:S02]  /*4a80*/  IADD3.X R21, PT, PT, RZ, R21, RZ, P2, !PT ;  /* 0x00000015ff157210 */ /* 0x000fe400017fe4ff */
[----:B------:R-:W-:Y:S01]  /*4a90*/  IADD3 R23, PT, PT, R23, 0x800, RZ ;  /* 0x0000080017177810 */ /* 0x000fe20007ffe0ff */
[----:B------:R-:W-:Y:S02]  /*4aa0*/  IMAD.X R19, RZ, RZ, R19, P3 ;  /* 0x000000ffff137224 */ /* 0x000fe400018e0613 */
[----:B---3--:R-:W-:-:S04]  /*4ab0*/  FMUL R25, R14, R25 ;  /* 0x000000190e197220 */ /* 0x008fc80000400000 */
[----:B----4-:R-:W-:Y:S01]  /*4ac0*/  FFMA R26, R22, R25, R27 ;  /* 0x00000019161a7223 */ /* 0x010fe2000000001b */
[----:B------:R-:W-:-:S04]  /*4ad0*/  FADD R22, R29, R22 ;  /* 0x000000161d167221 */ /* 0x000fc80000000000 */
[----:B--2---:R-:W-:Y:S01]  /*4ae0*/  @P0 FADD R15, R22, R17 ;  /* 0x00000011160f0221 */ /* 0x004fe20000000000 */
[----:B------:R-:W-:Y:S01]  /*4af0*/  ISETP.NE.AND P0, PT, R10, RZ, PT ;  /* 0x000000ff0a00720c */ /* 0x000fe20003f05270 */
[----:B-----5:R-:W-:-:S04]  /*4b00*/  FMUL R13, R14, R13 ;  /* 0x0000000d0e0d7220 */ /* 0x020fc80000400000 */
[----:B------:R-:W-:-:S08]  /*4b10*/  FFMA R17, R17, R13, R26 ;  /* 0x0000000d11117223 */ /* 0x000fd0000000001a */
[----:B------:R-:W-:Y:S05]  /*4b20*/  @P0 BRA `(.L_x_60) ;  /* 0xfffffffc00380947 */ /* 0x000fea000383ffff */
.L_x_59:
[----:B------:R-:W-:Y:S05]  /*4b30*/  BSYNC.RECONVERGENT B1 ;  /* 0x0000000000017941 */ /* 0x000fea0003800200 */
.L_x_58:
[----:B------:R-:W-:Y:S05]  /*4b40*/  @!P1 BRA `(.L_x_47) ;  /* 0x0000000000f49947 */ /* 0x000fea0003800000 */
[----:B------:R-:W-:Y:S01]  /*4b50*/  ISETP.GE.U32.AND P0, PT, R24, 0x4, PT ;  /* 0x000000041800780c */ /* 0x000fe20003f06070 */
[----:B------:R-:W-:Y:S01]  /*4b60*/  BSSY.RECONVERGENT B1, `(.L_x_61) ;  /* 0x000001c000017945 */ /* 0x000fe20003800200 */
[----:B------:R-:W-:-:S11]  /*4b70*/  LOP3.LUT P1, R16, R16, 0x3, RZ, 0xc0, !PT ;  /* 0x0000000310107812 */ /* 0x000fd6000782c0ff */
[----:B------:R-:W-:Y:S05]  /*4b80*/  @!P0 BRA `(.L_x_62) ;  /* 0x0000000000648947 */ /* 0x000fea0003800000 */
[----:B------:R-:W-:-:S04]  /*4b90*/  IMAD.WIDE.U32 R20, R23, 0x4, R4 ;  /* 0x0000000417147825 */ /* 0x000fc800078e0004 */
[----:B------:R-:W-:Y:S01]  /*4ba0*/  IMAD.WIDE.U32 R18, R23, 0x4, R6 ;  /* 0x0000000417127825 */ /* 0x000fe200078e0006 */
        /* <DEDUP_REMOVED lines=8> */
[----:B------:R-:W-:-:S04]  /*4c30*/  ISETP.NE.U32.AND P0, PT, R2, RZ, PT ;  /* 0x000000ff0200720c */ /* 0x000fc80003f05070 */
[----:B------:R-:W-:Y:S01]  /*4c40*/  ISETP.NE.AND.EX P0, PT, R3, RZ, PT, P0 ;  /* 0x000000ff0300720c */ /* 0x000fe20003f05300 */
[----:B------:R-:W-:Y:S02]  /*4c50*/  VIADD R23, R23, 0x400 ;  /* 0x0000040017177836 */ /* 0x000fe40000000000 */
[----:B--2---:R-:W-:-:S04]  /*4c60*/  FMUL R29, R14, R29 ;  /* 0x0000001d0e1d7220 */ /* 0x004fc80000400000 */
[----:B---3--:R-:W-:Y:S01]  /*4c70*/  FFMA R29, R22, R29, R17 ;  /* 0x0000001d161d7223 */ /* 0x008fe20000000011 */
[----:B------:R-:W-:Y:S01]  /*4c80*/  FADD R17, R15, R22 ;  /* 0x000000160f117221 */ /* 0x000fe20000000000 */
[----:B----4-:R-:W-:-:S03]  /*4c90*/  FMUL R25, R14, R25 ;  /* 0x000000190e197220 */ /* 0x010fc60000400000 */
[----:B-----5:R-:W-:Y:S01]  /*4ca0*/  FADD R17, R17, R10 ;  /* 0x0000000a11117221 */ /* 0x020fe20000000000 */
[----:B------:R-:W-:Y:S01]  /*4cb0*/  FFMA R25, R10, R25, R29 ;  /* 0x000000190a197223 */ /* 0x000fe2000000001d */
[----:B------:R-:W-:Y:S02]  /*4cc0*/  FMUL R13, R14, R13 ;  /* 0x0000000d0e0d7220 */ /* 0x000fe40000400000 */
[----:B------:R-:W-:Y:S02]  /*4cd0*/  FADD R17, R17, R24 ;  /* 0x0000001811117221 */ /* 0x000fe40000000000 */
[----:B------:R-:W-:Y:S01]  /*4ce0*/  FFMA R13, R24, R13, R25 ;  /* 0x0000000d180d7223 */ /* 0x000fe20000000019 */
[----:B------:R-:W-:Y:S01]  /*4cf0*/  FMUL R27, R14, R27 ;  /* 0x0000001b0e1b7220 */ /* 0x000fe20000400000 */
[----:B------:R-:W-:-:S03]  /*4d00*/  @P0 FADD R15, R17, R26 ;  /* 0x0000001a110f0221 */ /* 0x000fc60000000000 */
[----:B------:R-:W-:-:S07]  /*4d10*/  FFMA R17, R26, R27, R13 ;  /* 0x0000001b1a117223 */ /* 0x000fce000000000d */
.L_x_62:
[----:B------:R-:W-:Y:S05]  /*4d20*/  BSYNC.RECONVERGENT B1 ;  /* 0x0000000000017941 */ /* 0x000fea0003800200 */
.L_x_61:
[----:B------:R-:W-:Y:S05]  /*4d30*/  @!P1 BRA `(.L_x_47) ;  /* 0x0000000000789947 */ /* 0x000fea0003800000 */
[----:B------:R-:W-:Y:S02]  /*4d40*/  ISETP.NE.AND P2, PT, R16, 0x1, PT ;  /* 0x000000011000780c */ /* 0x000fe40003f45270 */
[----:B------:R-:W-:-:S11]  /*4d50*/  LOP3.LUT P1, RZ, R0, 0x100, RZ, 0xc0, !PT ;  /* 0x0000010000ff7812 */ /* 0x000fd6000782c0ff */
[----:B------:R-:W-:-:S04]  /*4d60*/  @P2 IMAD.WIDE.U32 R18, R23, 0x4, R4 ;  /* 0x0000000417122825 */ /* 0x000fc800078e0004 */
[C---:B------:R-:W-:Y:S01]  /*4d70*/  @P2 IMAD.WIDE.U32 R20, R23.reuse, 0x4, R6 ;  /* 0x0000000417142825 */ /* 0x040fe200078e0006 */
[----:B------:R-:W-:Y:S01]  /*4d80*/  @P2 IADD3 R23, PT, PT, R23, 0x200, RZ ;  /* 0x0000020017172810 */ /* 0x000fe20007ffe0ff */
[----:B------:R-:W2:Y:S04]  /*4d90*/  @P2 LDG.E.CONSTANT R13, desc[UR6][R18.64] ;  /* 0x00000006120d2981 */ /* 0x000ea8000c1e9900 */
[C---:B------:R-:W-:Y:S01]  /*4da0*/  @!P1 IMAD.WIDE.U32 R4, R23.reuse, 0x4, R4 ;  /* 0x0000000417049825 */ /* 0x040fe200078e0004 */
[----:B------:R-:W3:Y:S04]  /*4db0*/  @P2 LDG.E.CONSTANT R0, desc[UR6][R20.64] ;  /* 0x0000000614002981 */ /* 0x000ee8000c1e9900 */
[----:B------:R3:W4:Y:S01]  /*4dc0*/  @P2 LDG.E.CONSTANT R25, desc[UR6][R18.64+0x400] ;  /* 0x0004000612192981 */ /* 0x000722000c1e9900 */
[----:B------:R-:W-:-:S03]  /*4dd0*/  @!P1 IMAD.WIDE.U32 R6, R23, 0x4, R6 ;  /* 0x0000000417069825 */ /* 0x000fc600078e0006 */
[----:B------:R-:W5:Y:S04]  /*4de0*/  @P2 LDG.E.CONSTANT R10, desc[UR6][R20.64+0x400] ;  /* 0x00040006140a2981 */ /* 0x000f68000c1e9900 */
[----:B------:R-:W5:Y:S04]  /*4df0*/  @!P1 LDG.E.CONSTANT R5, desc[UR6][R4.64] ;  /* 0x0000000604059981 */ /* 0x000f68000c1e9900 */
[----:B------:R-:W5:Y:S01]  /*4e00*/  @!P1 LDG.E.CONSTANT R6, desc[UR6][R6.64] ;  /* 0x0000000606069981 */ /* 0x000f62000c1e9900 */
[----:B------:R-:W-:-:S04]  /*4e10*/  @P2 ISETP.NE.U32.AND P0, PT, R2, RZ, PT ;  /* 0x000000ff0200220c */ /* 0x000fc80003f05070 */
[----:B------:R-:W-:Y:S02]  /*4e20*/  @P2 ISETP.NE.AND.EX P0, PT, R3, RZ, PT, P0 ;  /* 0x000000ff0300220c */ /* 0x000fe40003f05300 */
[----:B------:R-:W-:Y:S02]  /*4e30*/  PLOP3.LUT P3, PT, PT, PT, PT, 0x8, 0x80 ;  /* 0x000000000080781c */ /* 0x000fe40003f6e170 */
[----:B------:R-:W-:Y:S02]  /*4e40*/  @P2 PLOP3.LUT P3, PT, P0, PT, PT, 0x80, 0x8 ;  /* 0x000000000008281c */ /* 0x000fe4000076f070 */
[----:B------:R-:W-:-:S04]  /*4e50*/  @!P1 ISETP.NE.U32.AND P0, PT, R2, RZ, PT ;  /* 0x000000ff0200920c */ /* 0x000fc80003f05070 */
[----:B------:R-:W-:Y:S02]  /*4e60*/  @!P1 ISETP.NE.AND.EX P0, PT, R3, RZ, PT, P0 ;  /* 0x000000ff0300920c */ /* 0x000fe40003f05300 */
[----:B------:R-:W-:Y:S02]  /*4e70*/  PLOP3.LUT P4, PT, PT, PT, PT, 0x8, 0x80 ;  /* 0x000000000080781c */ /* 0x000fe40003f8e170 */
[----:B------:R-:W-:Y:S01]  /*4e80*/  @!P1 PLOP3.LUT P4, PT, P0, PT, PT, 0x80, 0x8 ;  /* 0x000000000008981c */ /* 0x000fe2000078f070 */
[----:B--2---:R-:W-:Y:S01]  /*4e90*/  @P2 FMUL R13, R14, R13 ;  /* 0x0000000d0e0d2220 */ /* 0x004fe20000400000 */
[----:B---3--:R-:W-:-:S03]  /*4ea0*/  @P2 FADD R19, R15, R0 ;  /* 0x000000000f132221 */ /* 0x008fc60000000000 */
[----:B------:R-:W-:Y:S01]  /*4eb0*/  @P2 FFMA R13, R0, R13, R17 ;  /* 0x0000000d000d2223 */ /* 0x000fe20000000011 */
[----:B----4-:R-:W-:Y:S01]  /*4ec0*/  @P2 FMUL R25, R14, R25 ;  /* 0x000000190e192220 */ /* 0x010fe20000400000 */
[----:B-----5:R-:W-:-:S03]  /*4ed0*/  @P3 FADD R15, R19, R10 ;  /* 0x0000000a130f3221 */ /* 0x020fc60000000000 */
[----:B------:R-:W-:Y:S01]  /*4ee0*/  @P2 FFMA R17, R10, R25, R13 ;  /* 0x000000190a112223 */ /* 0x000fe2000000000d */
[----:B------:R-:W-:Y:S02]  /*4ef0*/  @!P1 FMUL R5, R14, R5 ;  /* 0x000000050e059220 */ /* 0x000fe40000400000 */
[----:B------:R-:W-:Y:S02]  /*4f00*/  @P4 FADD R15, R15, R6 ;  /* 0x000000060f0f4221 */ /* 0x000fe40000000000 */
[----:B------:R-:W-:-:S07]  /*4f10*/  @!P1 FFMA R17, R6, R5, R17 ;  /* 0x0000000506119223 */ /* 0x000fce0000000011 */
.L_x_47:
[----:B------:R-:W-:Y:S05]  /*4f20*/  BSYNC.RECONVERGENT B0 ;  /* 0x0000000000007941 */ /* 0x000fea0003800200 */
.L_x_46:
[----:B------:R-:W-:Y:S01]  /*4f30*/  ISETP.NE.U32.AND P0, PT, R8, RZ, PT ;  /* 0x000000ff0800720c */ /* 0x000fe20003f05070 */
[----:B------:R-:W-:Y:S01]  /*4f40*/  IMAD.MOV.U32 R0, RZ, RZ, RZ ;  /* 0x000000ffff007224 */ /* 0x000fe200078e00ff */
[----:B------:R-:W-:Y:S02]  /*4f50*/  ISETP.NE.U32.AND P1, PT, R2, RZ, PT ;  /* 0x000000ff0200720c */ /* 0x000fe40003f25070 */
[----:B------:R-:W-:Y:S02]  /*4f60*/  ISETP.NE.AND.EX P0, PT, R9, RZ, PT, P0 ;  /* 0x000000ff0900720c */ /* 0x000fe40003f05300 */
[----:B------:R-:W-:Y:S02]  /*4f70*/  ISETP.NE.AND P2, PT, R11, RZ, PT ;  /* 0x000000ff0b00720c */ /* 0x000fe40003f45270 */
[----:B------:R-:W-:-:S09]  /*4f80*/  ISETP.NE.AND.EX P1, PT, R3, RZ, PT, P1 ;  /* 0x000000ff0300720c */ /* 0x000fd20003f25310 */
[----:B------:R-:W-:Y:S05]  /*4f90*/  @!P0 BRA `(.L_x_63) ;  /* 0x0000000000d88947 */ /* 0x000fea0003800000 */
        /* <DEDUP_REMOVED lines=50> */
[----:B0-----:R-:W-:-:S05]  /*52c0*/  @!P4 FADD R5, R0, R5 ;  /* 0x000000050005c221 */ /* 0x001fca0000000000 */
[----:B------:R0:W-:Y:S01]  /*52d0*/  @!P4 STS [R12], R5 ;  /* 0x000000050c00c388 */ /* 0x0001e20000000800 */
[----:B------:R-:W-:Y:S06]  /*52e0*/  BAR.SYNC.DEFER_BLOCKING 0x0 ;  /* 0x0000000000007b1d */ /* 0x000fec0000010000 */
[----:B------:R-:W1:Y:S02]  /*52f0*/  LDS R0, [UR4] ;  /* 0x00000004ff007984 */ /* 0x000e640008000800 */
.L_x_63:
[----:B0-----:R-:W-:Y:S01]  /*5300*/  HFMA2 R5, -RZ, RZ, 0, 0 ;  /* 0x00000000ff057431 */ /* 0x001fe200000001ff */
[----:B------:R-:W-:Y:S06]  /*5310*/  @!P1 BRA `(.L_x_64) ;  /* 0x0000000000d89947 */ /* 0x000fec0003800000 */
[----:B------:R-:W-:Y:S01]  /*5320*/  STS [R12], R15 ;  /* 0x0000000f0c007388 */ /* 0x000fe20000000800 */
[----:B------:R-:W-:Y:S01]  /*5330*/  BAR.SYNC.DEFER_BLOCKING 0x0 ;  /* 0x0000000000007b1d */ /* 0x000fe20000010000 */
[C---:B------:R-:W-:Y:S02]  /*5340*/  ISETP.GT.U32.AND P3, PT, R11.reuse, 0x7f, PT ;  /* 0x0000007f0b00780c */ /* 0x040fe40003f64070 */
[----:B------:R-:W-:-:S05]  /*5350*/  ISETP.GT.U32.AND P4, PT, R11, 0x3f, PT ;  /* 0x0000003f0b00780c */ /* 0x000fca0003f84070 */
[----:B------:R-:W0:Y:S01]  /*5360*/  S2UR UR5, SR_CgaCtaId ;  /* 0x00000000000579c3 */ /* 0x000e220000008800 */
[----:B------:R-:W-:-:S05]  /*5370*/  UMOV UR4, 0x400 ;  /* 0x0000040000047882 */ /* 0x000fca0000000000 */
[----:B------:R-:W-:Y:S04]  /*5380*/  @!P3 LDS R2, [R12+0x200] ;  /* 0x000200000c02b984 */ /* 0x000fe80000000800 */
[----:B------:R-:W3:Y:S01]  /*5390*/  @!P3 LDS R3, [R12] ;  /* 0x000000000c03b984 */ /* 0x000ee20000000800 */
[----:B0-----:R-:W-:Y:S01]  /*53a0*/  ULEA UR4, UR5, UR4, 0x18 ;  /* 0x0000000405047291 */ /* 0x001fe2000f8ec0ff */
[----:B---3--:R-:W-:-:S05]  /*53b0*/  @!P3 FADD R3, R2, R3 ;  /* 0x000000030203b221 */ /* 0x008fca0000000000 */
        /* <DEDUP_REMOVED lines=43> */
[----:B------:R-:W3:Y:S02]  /*5670*/  LDS R5, [UR4] ;  /* 0x00000004ff057984 */ /* 0x000ee40008000800 */
.L_x_64:
[----:B------:R-:W-:Y:S05]  /*5680*/  @P2 EXIT ;  /* 0x000000000000294d */ /* 0x000fea0003800000 */
[----:B------:R-:W-:Y:S05]  /*5690*/  @!P0 BRA `(.L_x_65) ;  /* 0x0000000000088947 */ /* 0x000fea0003800000 */
[----:B------:R-:W1:Y:S02]  /*56a0*/  LDC.64 R2, c[0x0][0x3a0] ;  /* 0x0000e800ff027b82 */ /* 0x000e640000000a00 */
[----:B-1----:R4:W-:Y:S02]  /*56b0*/  REDG.E.ADD.F32.FTZ.RN.STRONG.GPU desc[UR6][R2.64], R0 ;  /* 0x00000000020079a6 */ /* 0x0029e4000c12f306 */
.L_x_65:
[----:B------:R-:W-:Y:S05]  /*56c0*/  @!P1 EXIT ;  /* 0x000000000000994d */ /* 0x000fea0003800000 */
[----:B----4-:R-:W3:Y:S02]  /*56d0*/  LDC.64 R2, c[0x0][0x3a8] ;  /* 0x0000ea00ff027b82 */ /* 0x010ee40000000a00 */
[----:B---3--:R-:W-:Y:S01]  /*56e0*/  REDG.E.ADD.F32.FTZ.RN.STRONG.GPU desc[UR6][R2.64], R5 ;  /* 0x00000005020079a6 */ /* 0x008fe2000c12f306 */
[----:B------:R-:W-:Y:S05]  /*56f0*/  EXIT ;  /* 0x000000000000794d */ /* 0x000fea0003800000 */
        .weak           $__internal_0_$__cuda_sm20_rcp_rn_f32_slowpath
        .type           $__internal_0_$__cuda_sm20_rcp_rn_f32_slowpath,@function
        .size           $__internal_0_$__cuda_sm20_rcp_rn_f32_slowpath,($__internal_1_$__cuda_sm3x_div_rn_noftz_f32_slowpath - $__internal_0_$__cuda_sm20_rcp_rn_f32_slowpath)
$__internal_0_$__cuda_sm20_rcp_rn_f32_slowpath:
[----:B------:R-:W-:Y:S01]  /*5700*/  IMAD.SHL.U32 R8, R3, 0x2, RZ ;  /* 0x0000000203087824 */ /* 0x000fe200078e00ff */
[----:B------:R-:W-:-:S04]  /*5710*/  MOV R0, R3 ;  /* 0x0000000300007202 */ /* 0x000fc80000000f00 */
[----:B------:R-:W-:-:S04]  /*5720*/  SHF.R.U32.HI R8, RZ, 0x18, R8 ;  /* 0x00000018ff087819 */ /* 0x000fc80000011608 */
[----:B------:R-:W-:-:S13]  /*5730*/  ISETP.NE.U32.AND P0, PT, R8, RZ, PT ;  /* 0x000000ff0800720c */ /* 0x000fda0003f05070 */
[----:B------:R-:W-:Y:S05]  /*5740*/  @P0 BRA `(.L_x_66) ;  /* 0x00000000002c0947 */ /* 0x000fea0003800000 */
[----:B------:R-:W-:-:S05]  /*5750*/  IMAD.SHL.U32 R3, R0, 0x2, RZ ;  /* 0x0000000200037824 */ /* 0x000fca00078e00ff */
[----:B------:R-:W-:-:S13]  /*5760*/  ISETP.NE.AND P0, PT, R3, RZ, PT ;  /* 0x000000ff0300720c */ /* 0x000fda0003f05270 */
[----:B------:R2:W3:Y:S01]  /*5770*/  @!P0 MUFU.RCP R3, R0 ;  /* 0x0000000000038308 */ /* 0x0004e20000001000 */
[----:B------:R-:W-:Y:S05]  /*5780*/  @!P0 BRA `(.L_x_67) ;  /* 0x0000000000a48947 */ /* 0x000fea0003800000 */
[----:B------:R-:W-:-:S04]  /*5790*/  FFMA R8, R0, 1.84467440737095516160e+19, RZ ;  /* 0x5f80000000087823 */ /* 0x000fc800000000ff */
[----:B---3--:R-:W2:Y:S02]  /*57a0*/  MUFU.RCP R3, R8 ;  /* 0x0000000800037308 */ /* 0x008ea40000001000 */
[----:B--2---:R-:W-:-:S04]  /*57b0*/  FFMA R0, R8, R3, -1 ;  /* 0xbf80000008007423 */ /* 0x004fc80000000003 */
[----:B------:R-:W-:-:S04]  /*57c0*/  FADD.FTZ R0, -R0, -RZ ;  /* 0x800000ff00007221 */ /* 0x000fc80000010100 */
[----:B------:R-:W-:-:S04]  /*57d0*/  FFMA R0, R3, R0, R3 ;  /* 0x0000000003007223 */ /* 0x000fc80000000003 */
[----:B------:R-:W-:Y:S01]  /*57e0*/  FFMA R3, R0, 1.84467440737095516160e+19, RZ ;  /* 0x5f80000000037823 */ /* 0x000fe200000000ff */
[----:B------:R-:W-:Y:S06]  /*57f0*/  BRA `(.L_x_67) ;  /* 0x0000000000887947 */ /* 0x000fec0003800000 */
.L_x_66:
[----:B------:R-:W-:-:S04]  /*5800*/  IADD3 R3, PT, PT, R8, -0xfd, RZ ;  /* 0xffffff0308037810 */ /* 0x000fc80007ffe0ff */
[----:B------:R-:W-:-:S13]  /*5810*/  ISETP.GT.U32.AND P0, PT, R3, 0x1, PT ;  /* 0x000000010300780c */ /* 0x000fda0003f04070 */
[----:B------:R-:W-:Y:S05]  /*5820*/  @P0 BRA `(.L_x_68) ;  /* 0x0000000000780947 */ /* 0x000fea0003800000 */
[----:B------:R-:W-:Y:S01]  /*5830*/  LOP3.LUT R9, R0, 0x7fffff, RZ, 0xc0, !PT ;  /* 0x007fffff00097812 */ /* 0x000fe200078ec0ff */
[----:B------:R-:W-:-:S03]  /*5840*/  IMAD.MOV.U32 R20, RZ, RZ, 0x3 ;  /* 0x00000003ff147424 */ /* 0x000fc600078e00ff */
[----:B------:R-:W-:Y:S02]  /*5850*/  LOP3.LUT R9, R9, 0x3f800000, RZ, 0xfc, !PT ;  /* 0x3f80000009097812 */ /* 0x000fe400078efcff */
[----:B------:R-:W-:Y:S02]  /*5860*/  SHF.L.U32 R19, R20, R3, RZ ;  /* 0x0000000314137219 */ /* 0x000fe400000006ff */
[----:B------:R-:W0:Y:S02]  /*5870*/  MUFU.RCP R16, R9 ;  /* 0x0000000900107308 */ /* 0x000e240000001000 */
[----:B0-----:R-:W-:-:S04]  /*5880*/  FFMA R17, R9, R16, -1 ;  /* 0xbf80000009117423 */ /* 0x001fc80000000010 */
[----:B------:R-:W-:-:S04]  /*5890*/  FADD.FTZ R17, -R17, -RZ ;  /* 0x800000ff11117221 */ /* 0x000fc80000010100 */
[CCC-:B------:R-:W-:Y:S01]  /*58a0*/  FFMA.RM R18, R16.reuse, R17.reuse, R16.reuse ;  /* 0x0000001110127223 */ /* 0x1c0fe20000004010 */
[----:B------:R-:W-:-:S04]  /*58b0*/  FFMA.RP R17, R16, R17, R16 ;  /* 0x0000001110117223 */ /* 0x000fc80000008010 */
[C---:B------:R-:W-:Y:S02]  /*58c0*/  LOP3.LUT R16, R18.reuse, 0x7fffff, RZ, 0xc0, !PT ;  /* 0x007fffff12107812 */ /* 0x040fe400078ec0ff */
[----:B------:R-:W-:Y:S02]  /*58d0*/  FSETP.NEU.FTZ.AND P0, PT, R18, R17, PT ;  /* 0x000000111200720b */ /* 0x000fe40003f1d000 */
[----:B------:R-:W-:Y:S02]  /*58e0*/  LOP3.LUT R16, R16, 0x800000, RZ, 0xfc, !PT ;  /* 0x0080000010107812 */ /* 0x000fe400078efcff */
[----:B------:R-:W-:Y:S02]  /*58f0*/  SEL R17, RZ, 0xffffffff, !P0 ;  /* 0xffffffffff117807 */ /* 0x000fe40004000000 */
[----:B------:R-:W-:Y:S02]  /*5900*/  LOP3.LUT R18, R19, R16, RZ, 0xc0, !PT ;  /* 0x0000001013127212 */ /* 0x000fe400078ec0ff */
[----:B------:R-:W-:-:S02]  /*5910*/  IADD3 R17, PT, PT, -R17, RZ, RZ ;  /* 0x000000ff11117210 */ /* 0x000fc40007ffe1ff */
[-C--:B------:R-:W-:Y:S02]  /*5920*/  SHF.R.U32.HI R18, RZ, R3.reuse, R18 ;  /* 0x00000003ff127219 */ /* 0x080fe40000011612 */
[----:B------:R-:W-:Y:S02]  /*5930*/  LOP3.LUT P1, RZ, R17, R3, R16, 0xf8, !PT ;  /* 0x0000000311ff7212 */ /* 0x000fe4000782f810 */
[C---:B------:R-:W-:Y:S02]  /*5940*/  LOP3.LUT P0, RZ, R18.reuse, 0x1, RZ, 0xc0, !PT ;  /* 0x0000000112ff7812 */ /* 0x040fe4000780c0ff */
[----:B------:R-:W-:-:S04]  /*5950*/  LOP3.LUT P2, RZ, R18, 0x2, RZ, 0xc0, !PT ;  /* 0x0000000212ff7812 */ /* 0x000fc8000784c0ff */
[----:B------:R-:W-:Y:S02]  /*5960*/  PLOP3.LUT P0, PT, P0, P1, P2, 0xe0, 0x0 ;  /* 0x000000000000781c */ /* 0x000fe40000703c20 */
[----:B------:R-:W-:Y:S02]  /*5970*/  LOP3.LUT P1, RZ, R0, 0x7fffff, RZ, 0xc0, !PT ;  /* 0x007fffff00ff7812 */ /* 0x000fe4000782c0ff */
[----:B------:R-:W-:-:S04]  /*5980*/  SEL R3, RZ, 0x1, !P0 ;  /* 0x00000001ff037807 */ /* 0x000fc80004000000 */
[----:B------:R-:W-:-:S04]  /*5990*/  IADD3 R3, PT, PT, -R3, RZ, RZ ;  /* 0x000000ff03037210 */ /* 0x000fc80007ffe1ff */
[----:B------:R-:W-:Y:S01]  /*59a0*/  ISETP.GE.AND P0, PT, R3, RZ, PT ;  /* 0x000000ff0300720c */ /* 0x000fe20003f06270 */
[----:B------:R-:W-:-:S05]  /*59b0*/  VIADD R3, R8, 0xffffff04 ;  /* 0xffffff0408037836 */ /* 0x000fca0000000000 */
[----:B------:R-:W-:-:S07]  /*59c0*/  SHF.R.U32.HI R3, RZ, R3, R16 ;  /* 0x00000003ff037219 */ /* 0x000fce0000011610 */
[----:B------:R-:W-:-:S04]  /*59d0*/  @!P0 IADD3 R3, PT, PT, R3, 0x1, RZ ;  /* 0x0000000103038810 */ /* 0x000fc80007ffe0ff */
[----:B------:R-:W-:-:S04]  /*59e0*/  @!P1 SHF.L.U32 R3, R3, 0x1, RZ ;  /* 0x0000000103039819 */ /* 0x000fc800000006ff */
[----:B------:R-:W-:Y:S01]  /*59f0*/  LOP3.LUT R3, R3, 0x80000000, R0, 0xf8, !PT ;  /* 0x8000000003037812 */ /* 0x000fe200078ef800 */
[----:B------:R-:W-:Y:S06]  /*5a00*/  BRA `(.L_x_67) ;  /* 0x0000000000047947 */ /* 0x000fec0003800000 */
.L_x_68:
[----:B------:R0:W1:Y:S02]  /*5a10*/  MUFU.RCP R3, R0 ;  /* 0x0000000000037308 */ /* 0x0000640000001000 */
.L_x_67:
[----:B0123--:R-:W-:Y:S02]  /*5a20*/  IMAD.MOV.U32 R0, RZ, RZ, R3 ;  /* 0x000000ffff007224 */ /* 0x00ffe400078e0003 */
[----:B------:R-:W-:-:S04]  /*5a30*/  HFMA2 R3, -RZ, RZ, 0, 0 ;  /* 0x00000000ff037431 */ /* 0x000fc800000001ff */
[----:B------:R-:W-:Y:S05]  /*5a40*/  RET.REL.NODEC R2 `(_ZN36_GLOBAL__N__f131379e_4_k_cu_19f434eb23rmsnorm_backward_kernelILi256EEEvPKfS2_S2_PfS3_S3_iif) ;  /* 0xffffffa4026c7950 */ /* 0x000fea0003c3ffff */
        .weak           $__internal_1_$__cuda_sm3x_div_rn_noftz_f32_slowpath
        .type           $__internal_1_$__cuda_sm3x_div_rn_noftz_f32_slowpath,@function
        .size           $__internal_1_$__cuda_sm3x_div_rn_noftz_f32_slowpath,(.L_x_133 - $__internal_1_$__cuda_sm3x_div_rn_noftz_f32_slowpath)
$__internal_1_$__cuda_sm3x_div_rn_noftz_f32_slowpath:
[----:B------:R-:W-:Y:S02]  /*5a50*/  SHF.R.U32.HI R14, RZ, 0x17, R3 ;  /* 0x00000017ff0e7819 */ /* 0x000fe40000011603 */
[----:B------:R-:W-:Y:S02]  /*5a60*/  SHF.R.U32.HI R15, RZ, 0x17, R0 ;  /* 0x00000017ff0f7819 */ /* 0x000fe40000011600 */
[----:B------:R-:W-:Y:S02]  /*5a70*/  LOP3.LUT R14, R14, 0xff, RZ, 0xc0, !PT ;  /* 0x000000ff0e0e7812 */ /* 0x000fe400078ec0ff */
[----:B------:R-:W-:Y:S02]  /*5a80*/  LOP3.LUT R16, R15, 0xff, RZ, 0xc0, !PT ;  /* 0x000000ff0f107812 */ /* 0x000fe400078ec0ff */
[----:B------:R-:W-:Y:S02]  /*5a90*/  IADD3 R20, PT, PT, R14, -0x1, RZ ;  /* 0xffffffff0e147810 */ /* 0x000fe40007ffe0ff */
[----:B------:R-:W-:Y:S01]  /*5aa0*/  MOV R17, R0 ;  /* 0x0000000000117202 */ /* 0x000fe20000000f00 */
[----:B------:R-:W-:Y:S01]  /*5ab0*/  VIADD R19, R16, 0xffffffff ;  /* 0xffffffff10137836 */ /* 0x000fe20000000000 */
[----:B------:R-:W-:-:S02]  /*5ac0*/  ISETP.GT.U32.AND P0, PT, R20, 0xfd, PT ;  /* 0x000000fd1400780c */ /* 0x000fc40003f04070 */
[----:B------:R-:W-:Y:S02]  /*5ad0*/  MOV R18, R3 ;  /* 0x0000000300127202 */ /* 0x000fe40000000f00 */
[----:B------:R-:W-:-:S13]  /*5ae0*/  ISETP.GT.U32.OR P0, PT, R19, 0xfd, P0 ;  /* 0x000000fd1300780c */ /* 0x000fda0000704470 */
[----:B------:R-:W-:Y:S01]  /*5af0*/  @!P0 IMAD.MOV.U32 R15, RZ, RZ, RZ ;  /* 0x000000ffff0f8224 */ /* 0x000fe200078e00ff */
[----:B------:R-:W-:Y:S06]  /*5b00*/  @!P0 BRA `(.L_x_69) ;  /* 0x00000000005c8947 */ /* 0x000fec0003800000 */
[----:B------:R-:W-:Y:S02]  /*5b10*/  FSETP.GTU.FTZ.AND P1, PT, |R3|, +INF , PT ;  /* 0x7f8000000300780b */ /* 0x000fe40003f3c200 */
[----:B------:R-:W-:-:S04]  /*5b20*/  FSETP.GTU.FTZ.AND P0, PT, |R0|, +INF , PT ;  /* 0x7f8000000000780b */ /* 0x000fc80003f1c200 */
[----:B------:R-:W-:-:S13]  /*5b30*/  PLOP3.LUT P0, PT, P0, P1, PT, 0xf8, 0x8f ;  /* 0x00000000008f781c */ /* 0x000fda0000703f70 */
[----:B------:R-:W-:Y:S05]  /*5b40*/  @P0 BRA `(.L_x_70) ;  /* 0x0000000400440947 */ /* 0x000fea0003800000 */
[----:B------:R-:W-:-:S13]  /*5b50*/  LOP3.LUT P0, RZ, R18, 0x7fffffff, R17, 0xc8, !PT ;  /* 0x7fffffff12ff7812 */ /* 0x000fda000780c811 */
[----:B------:R-:W-:Y:S05]  /*5b60*/  @!P0 BRA `(.L_x_71) ;  /* 0x0000000400348947 */ /* 0x000fea0003800000 */
[C---:B------:R-:W-:Y:S02]  /*5b70*/  FSETP.NEU.FTZ.AND P3, PT, |R0|.reuse, +INF , PT ;  /* 0x7f8000000000780b */ /* 0x040fe40003f7d200 */
[----:B------:R-:W-:Y:S02]  /*5b80*/  FSETP.NEU.FTZ.AND P1, PT, |R3|, +INF , PT ;  /* 0x7f8000000300780b */ /* 0x000fe40003f3d200 */
[----:B------:R-:W-:-:S11]  /*5b90*/  FSETP.NEU.FTZ.AND P0, PT, |R0|, +INF , PT ;  /* 0x7f8000000000780b */ /* 0x000fd60003f1d200 */
[----:B------:R-:W-:Y:S05]  /*5ba0*/  @!P1 BRA !P3, `(.L_x_71) ;  /* 0x0000000400249947 */ /* 0x000fea0005800000 */
[----:B------:R-:W-:-:S04]  /*5bb0*/  LOP3.LUT P3, RZ, R17, 0x7fffffff, RZ, 0xc0, !PT ;  /* 0x7fffffff11ff7812 */ /* 0x000fc8000786c0ff */
[----:B------:R-:W-:-:S13]  /*5bc0*/  PLOP3.LUT P1, PT, P1, P3, PT, 0x2f, 0xf2 ;  /* 0x0000000000f2781c */ /* 0x000fda0000f26577 */
[----:B------:R-:W-:Y:S05]  /*5bd0*/  @P1 BRA `(.L_x_72) ;  /* 0x0000000400101947 */ /* 0x000fea0003800000 */
[----:B------:R-:W-:-:S04]  /*5be0*/  LOP3.LUT P1, RZ, R18, 0x7fffffff, RZ, 0xc0, !PT ;  /* 0x7fffffff12ff7812 */ /* 0x000fc8000782c0ff */
[----:B------:R-:W-:-:S13]  /*5bf0*/  PLOP3.LUT P0, PT, P0, P1, PT, 0x2f, 0xf2 ;  /* 0x0000000000f2781c */ /* 0x000fda0000702577 */
[----:B------:R-:W-:Y:S05]  /*5c00*/  @P0 BRA `(.L_x_73) ;  /* 0x0000000000f80947 */ /* 0x000fea0003800000 */
[----:B------:R-:W-:Y:S02]  /*5c10*/  ISETP.GE.AND P0, PT, R19, RZ, PT ;  /* 0x000000ff1300720c */ /* 0x000fe40003f06270 */
[----:B------:R-:W-:-:S11]  /*5c20*/  ISETP.GE.AND P1, PT, R20, RZ, PT ;  /* 0x000000ff1400720c */ /* 0x000fd60003f26270 */
[----:B------:R-:W-:Y:S01]  /*5c30*/  @P0 MOV R15, RZ ;  /* 0x000000ff000f0202 */ /* 0x000fe20000000f00 */
[----:B------:R-:W-:Y:S01]  /*5c40*/  @!P0 FFMA R17, R0, 1.84467440737095516160e+19, RZ ;  /* 0x5f80000000118823 */ /* 0x000fe200000000ff */
[----:B------:R-:W-:Y:S01]  /*5c50*/  @!P0 MOV R15, 0xffffffc0 ;  /* 0xffffffc0000f8802 */ /* 0x000fe20000000f00 */
[----:B------:R-:W-:-:S04]  /*5c60*/  @!P1 FFMA R18, R3, 1.84467440737095516160e+19, RZ ;  /* 0x5f80000003129823 */ /* 0x000fc800000000ff */
[----:B------:R-:W-:-:S07]  /*5c70*/  @!P1 VIADD R15, R15, 0x40 ;  /* 0x000000400f0f9836 */ /* 0x000fce0000000000 */
.L_x_69:
[----:B------:R-:W-:-:S04]  /*5c80*/  LEA R19, R14, 0xc0800000, 0x17 ;  /* 0xc08000000e137811 */ /* 0x000fc800078eb8ff */
[----:B------:R-:W-:Y:S02]  /*5c90*/  IADD3 R19, PT, PT, -R19, R18, RZ ;  /* 0x0000001213137210 */ /* 0x000fe40007ffe1ff */
[----:B------:R-:W-:Y:S02]  /*5ca0*/  IADD3 R18, PT, PT, R16, -0x7f, RZ ;  /* 0xffffff8110127810 */ /* 0x000fe40007ffe0ff */
[----:B------:R-:W0:Y:S01]  /*5cb0*/  MUFU.RCP R20, R19 ;  /* 0x0000001300147308 */ /* 0x000e220000001000 */
[----:B------:R-:W-:Y:S02]  /*5cc0*/  FADD.FTZ R21, -R19, -RZ ;  /* 0x800000ff13157221 */ /* 0x000fe40000010100 */
[C---:B------:R-:W-:Y:S01]  /*5cd0*/  IMAD R0, R18.reuse, -0x800000, R17 ;  /* 0xff80000012007824 */ /* 0x040fe200078e0211 */
[----:B------:R-:W-:-:S05]  /*5ce0*/  IADD3 R18, PT, PT, R18, 0x7f, -R14 ;  /* 0x0000007f12127810 */ /* 0x000fca0007ffe80e */
[----:B------:R-:W-:Y:S02]  /*5cf0*/  IMAD.IADD R15, R18, 0x1, R15 ;  /* 0x00000001120f7824 */ /* 0x000fe400078e020f */
[----:B0-----:R-:W-:-:S04]  /*5d00*/  FFMA R23, R20, R21, 1 ;  /* 0x3f80000014177423 */ /* 0x001fc80000000015 */
[----:B------:R-:W-:-:S04]  /*5d10*/  FFMA R17, R20, R23, R20 ;  /* 0x0000001714117223 */ /* 0x000fc80000000014 */
[----:B------:R-:W-:-:S04]  /*5d20*/  FFMA R16, R0, R17, RZ ;  /* 0x0000001100107223 */ /* 0x000fc800000000ff */
[----:B------:R-:W-:-:S04]  /*5d30*/  FFMA R20, R21, R16, R0 ;  /* 0x0000001015147223 */ /* 0x000fc80000000000 */
[----:B------:R-:W-:-:S04]  /*5d40*/  FFMA R16, R17, R20, R16 ;  /* 0x0000001411107223 */ /* 0x000fc80000000010 */
[----:B------:R-:W-:-:S04]  /*5d50*/  FFMA R21, R21, R16, R0 ;  /* 0x0000001015157223 */ /* 0x000fc80000000000 */
[----:B------:R-:W-:-:S05]  /*5d60*/  FFMA R0, R17, R21, R16 ;  /* 0x0000001511007223 */ /* 0x000fca0000000010 */
[----:B------:R-:W-:-:S04]  /*5d70*/  SHF.R.U32.HI R14, RZ, 0x17, R0 ;  /* 0x00000017ff0e7819 */ /* 0x000fc80000011600 */
[----:B------:R-:W-:-:S04]  /*5d80*/  LOP3.LUT R14, R14, 0xff, RZ, 0xc0, !PT ;  /* 0x000000ff0e0e7812 */ /* 0x000fc800078ec0ff */
[----:B------:R-:W-:-:S04]  /*5d90*/  IADD3 R18, PT, PT, R14, R15, RZ ;  /* 0x0000000f0e127210 */ /* 0x000fc80007ffe0ff */
[----:B------:R-:W-:-:S04]  /*5da0*/  IADD3 R14, PT, PT, R18, -0x1, RZ ;  /* 0xffffffff120e7810 */ /* 0x000fc80007ffe0ff */
[----:B------:R-:W-:-:S13]  /*5db0*/  ISETP.GE.U32.AND P0, PT, R14, 0xfe, PT ;  /* 0x000000fe0e00780c */ /* 0x000fda0003f06070 */
[----:B------:R-:W-:Y:S05]  /*5dc0*/  @!P0 BRA `(.L_x_74) ;  /* 0x0000000000808947 */ /* 0x000fea0003800000 */
[----:B------:R-:W-:-:S13]  /*5dd0*/  ISETP.GT.AND P0, PT, R18, 0xfe, PT ;  /* 0x000000fe1200780c */ /* 0x000fda0003f04270 */
[----:B------:R-:W-:Y:S05]  /*5de0*/  @P0 BRA `(.L_x_75) ;  /* 0x00000000006c0947 */ /* 0x000fea0003800000 */
[----:B------:R-:W-:-:S13]  /*5df0*/  ISETP.GE.AND P0, PT, R18, 0x1, PT ;  /* 0x000000011200780c */ /* 0x000fda0003f06270 */
[----:B------:R-:W-:Y:S05]  /*5e00*/  @P0 BRA `(.L_x_76) ;  /* 0x0000000000980947 */ /* 0x000fea0003800000 */
[----:B------:R-:W-:Y:S02]  /*5e10*/  ISETP.GE.AND P0, PT, R18, -0x18, PT ;  /* 0xffffffe81200780c */ /* 0x000fe40003f06270 */
[----:B------:R-:W-:-:S11]  /*5e20*/  LOP3.LUT R0, R0, 0x80000000, RZ, 0xc0, !PT ;  /* 0x8000000000007812 */ /* 0x000fd600078ec0ff */
[----:B------:R-:W-:Y:S05]  /*5e30*/  @!P0 BRA `(.L_x_76) ;  /* 0x00000000008c8947 */ /* 0x000fea0003800000 */
[CCC-:B------:R-:W-:Y:S01]  /*5e40*/  FFMA.RZ R14, R17.reuse, R21.reuse, R16.reuse ;  /* 0x00000015110e7223 */ /* 0x1c0fe2000000c010 */
[C---:B------:R-:W-:Y:S02]  /*5e50*/  ISETP.NE.AND P3, PT, R18.reuse, RZ, PT ;  /* 0x000000ff1200720c */ /* 0x040fe40003f65270 */
[----:B------:R-:W-:Y:S02]  /*5e60*/  ISETP.NE.AND P1, PT, R18, RZ, PT ;  /* 0x000000ff1200720c */ /* 0x000fe40003f25270 */
[----:B------:R-:W-:Y:S01]  /*5e70*/  LOP3.LUT R15, R14, 0x7fffff, RZ, 0xc0, !PT ;  /* 0x007fffff0e0f7812 */ /* 0x000fe200078ec0ff */
[CCC-:B------:R-:W-:Y:S01]  /*5e80*/  FFMA.RP R14, R17.reuse, R21.reuse, R16.reuse ;  /* 0x00000015110e7223 */ /* 0x1c0fe20000008010 */
[----:B------:R-:W-:Y:S01]  /*5e90*/  FFMA.RM R17, R17, R21, R16 ;  /* 0x0000001511117223 */ /* 0x000fe20000004010 */
[C---:B------:R-:W-:Y:S01]  /*5ea0*/  VIADD R16, R18.reuse, 0x20 ;  /* 0x0000002012107836 */ /* 0x040fe20000000000 */
[----:B------:R-:W-:Y:S02]  /*5eb0*/  LOP3.LUT R15, R15, 0x800000, RZ, 0xfc, !PT ;  /* 0x008000000f0f7812 */ /* 0x000fe400078efcff */
[----:B------:R-:W-:-:S02]  /*5ec0*/  IADD3 R18, PT, PT, -R18, RZ, RZ ;  /* 0x000000ff12127210 */ /* 0x000fc40007ffe1ff */
[----:B------:R-:W-:Y:S02]  /*5ed0*/  SHF.L.U32 R16, R15, R16, RZ ;  /* 0x000000100f107219 */ /* 0x000fe400000006ff */
[----:B------:R-:W-:Y:S02]  /*5ee0*/  FSETP.NEU.FTZ.AND P0, PT, R14, R17, PT ;  /* 0x000000110e00720b */ /* 0x000fe40003f1d000 */
[----:B------:R-:W-:Y:S02]  /*5ef0*/  SEL R14, R18, RZ, P3 ;  /* 0x000000ff120e7207 */ /* 0x000fe40001800000 */
[----:B------:R-:W-:Y:S02]  /*5f00*/  ISETP.NE.AND P1, PT, R16, RZ, P1 ;  /* 0x000000ff1000720c */ /* 0x000fe40000f25270 */
[----:B------:R-:W-:Y:S02]  /*5f10*/  SHF.R.U32.HI R14, RZ, R14, R15 ;  /* 0x0000000eff0e7219 */ /* 0x000fe4000001160f */
[----:B------:R-:W-:-:S02]  /*5f20*/  PLOP3.LUT P0, PT, P0, P1, PT, 0xf8, 0x8f ;  /* 0x00000000008f781c */ /* 0x000fc40000703f70 */
[----:B------:R-:W-:Y:S02]  /*5f30*/  SHF.R.U32.HI R16, RZ, 0x1, R14 ;  /* 0x00000001ff107819 */ /* 0x000fe4000001160e */
[----:B------:R-:W-:-:S04]  /*5f40*/  SEL R15, RZ, 0x1, !P0 ;  /* 0x00000001ff0f7807 */ /* 0x000fc80004000000 */
[----:B------:R-:W-:-:S04]  /*5f50*/  LOP3.LUT R15, R15, 0x1, R16, 0xf8, !PT ;  /* 0x000000010f0f7812 */ /* 0x000fc800078ef810 */
[----:B------:R-:W-:-:S04]  /*5f60*/  LOP3.LUT R15, R15, R14, RZ, 0xc0, !PT ;  /* 0x0000000e0f0f7212 */ /* 0x000fc800078ec0ff */
[----:B------:R-:W-:-:S04]  /*5f70*/  IADD3 R15, PT, PT, R16, R15, RZ ;  /* 0x0000000f100f7210 */ /* 0x000fc80007ffe0ff */
[----:B------:R-:W-:Y:S01]  /*5f80*/  LOP3.LUT R0, R15, R0, RZ, 0xfc, !PT ;  /* 0x000000000f007212 */ /* 0x000fe200078efcff */
[----:B------:R-:W-:Y:S06]  /*5f90*/  BRA `(.L_x_76) ;  /* 0x0000000000347947 */ /* 0x000fec0003800000 */
.L_x_75:
[----:B------:R-:W-:-:S04]  /*5fa0*/  LOP3.LUT R0, R0, 0x80000000, RZ, 0xc0, !PT ;  /* 0x8000000000007812 */ /* 0x000fc800078ec0ff */
[----:B------:R-:W-:Y:S01]  /*5fb0*/  LOP3.LUT R0, R0, 0x7f800000, RZ, 0xfc, !PT ;  /* 0x7f80000000007812 */ /* 0x000fe200078efcff */
[----:B------:R-:W-:Y:S06]  /*5fc0*/  BRA `(.L_x_76) ;  /* 0x0000000000287947 */ /* 0x000fec0003800000 */
.L_x_74:
[----:B------:R-:W-:Y:S01]  /*5fd0*/  IMAD R0, R15, 0x800000, R0 ;  /* 0x008000000f007824 */ /* 0x000fe200078e0200 */
[----:B------:R-:W-:Y:S06]  /*5fe0*/  BRA `(.L_x_76) ;  /* 0x0000000000207947 */ /* 0x000fec0003800000 */
.L_x_73:
[----:B------:R-:W-:-:S04]  /*5ff0*/  LOP3.LUT R0, R18, 0x80000000, R17, 0x48, !PT ;  /* 0x8000000012007812 */ /* 0x000fc800078e4811 */
[----:B------:R-:W-:Y:S01]  /*6000*/  LOP3.LUT R0, R0, 0x7f800000, RZ, 0xfc, !PT ;  /* 0x7f80000000007812 */ /* 0x000fe200078efcff */
[----:B------:R-:W-:Y:S06]  /*6010*/  BRA `(.L_x_76) ;  /* 0x0000000000147947 */ /* 0x000fec0003800000 */
.L_x_72:
[----:B------:R-:W-:Y:S01]  /*6020*/  LOP3.LUT R0, R18, 0x80000000, R17, 0x48, !PT ;  /* 0x8000000012007812 */ /* 0x000fe200078e4811 */
[----:B------:R-:W-:Y:S06]  /*6030*/  BRA `(.L_x_76) ;  /* 0x00000000000c7947 */ /* 0x000fec0003800000 */
.L_x_71:
[----:B------:R-:W0:Y:S01]  /*6040*/  MUFU.RSQ R0, -QNAN ;  /* 0xffc0000000007908 */ /* 0x000e220000001400 */
[----:B------:R-:W-:Y:S05]  /*6050*/  BRA `(.L_x_76) ;  /* 0x0000000000047947 */ /* 0x000fea0003800000 */
.L_x_70:
[----:B------:R-:W-:-:S07]  /*6060*/  FADD.FTZ R0, R0, R3 ;  /* 0x0000000300007221 */ /* 0x000fce0000010000 */
.L_x_76:
[----:B------:R-:W-:Y:S01]  /*6070*/  HFMA2 R15, -RZ, RZ, 0, 0 ;  /* 0x00000000ff0f7431 */ /* 0x000fe200000001ff */
[----:B------:R-:W-:-:S04]  /*6080*/  MOV R14, R2 ;  /* 0x00000002000e7202 */ /* 0x000fc80000000f00 */
[----:B0-----:R-:W-:Y:S05]  /*6090*/  RET.REL.NODEC R14 `(_ZN36_GLOBAL__N__f131379e_4_k_cu_19f434eb23rmsnorm_backward_kernelILi256EEEvPKfS2_S2_PfS3_S3_iif) ;  /* 0xffffff9c0ed87950 */ /* 0x001fea0003c3ffff */
.L_x_77:
[----:B------:R-:W-:-:S00]  /*60a0*/  BRA `(.L_x_77) ;  /* 0xfffffffc00fc7947 */ /* 0x000fc0000383ffff */
[----:B------:R-:W-:-:S00]  /*60b0*/  NOP ;  /* 0x0000000000007918 */ /* 0x000fc00000000000 */
        /* <DEDUP_REMOVED lines=12> */
.L_x_133:


//--------------------- .text._ZN36_GLOBAL__N__f131379e_4_k_cu_19f434eb22rmsnorm_forward_kernelILi256EEEvPKfS2_S2_Pfiif --------------------------
	.section	.text._ZN36_GLOBAL__N__f131379e_4_k_cu_19f434eb22rmsnorm_forward_kernelILi256EEEvPKfS2_S2_Pfiif,"ax",@progbits
	.align	128
.text._ZN36_GLOBAL__N__f131379e_4_k_cu_19f434eb22rmsnorm_forward_kernelILi256EEEvPKfS2_S2_Pfiif:
        .type           _ZN36_GLOBAL__N__f131379e_4_k_cu_19f434eb22rmsnorm_forward_kernelILi256EEEvPKfS2_S2_Pfiif,@function
        .size           _ZN36_GLOBAL__N__f131379e_4_k_cu_19f434eb22rmsnorm_forward_kernelILi256EEEvPKfS2_S2_Pfiif,(.L_x_136 - _ZN36_GLOBAL__N__f131379e_4_k_cu_19f434eb22rmsnorm_forward_kernelILi256EEEvPKfS2_S2_Pfiif)
        .other          _ZN36_GLOBAL__N__f131379e_4_k_cu_19f434eb22rmsnorm_forward_kernelILi256EEEvPKfS2_S2_Pfiif,@"STO_CUDA_ENTRY STV_DEFAULT"
_ZN36_GLOBAL__N__f131379e_4_k_cu_19f434eb22rmsnorm_forward_kernelILi256EEEvPKfS2_S2_Pfiif:
        /* <DEDUP_REMOVED lines=9> */
[----:B------:R-:W-:Y:S02]  /*0090*/  HFMA2 R7, -RZ, RZ, 0, 0 ;  /* 0x00000000ff077431 */ /* 0x000fe400000001ff */
[----:B-1----:R-:W-:-:S05]  /*00a0*/  IMAD R4, R8, UR4, RZ ;  /* 0x0000000408047c24 */ /* 0x002fca000f8e02ff */
[----:B------:R-:W-:Y:S02]  /*00b0*/  SHF.R.S32.HI R5, RZ, 0x1f, R4 ;  /* 0x0000001fff057819 */ /* 0x000fe40000011404 */
[----:B0-----:R-:W-:-:S13]  /*00c0*/  ISETP.GE.AND P0, PT, R17, R8, PT ;  /* 0x000000081100720c */ /* 0x001fda0003f06270 */
        /* <DEDUP_REMOVED lines=22> */
.L_x_82:
        /* <DEDUP_REMOVED lines=16> */
[----:B------:R0:W2:Y:S01]  /*0330*/  LDG.E.CONSTANT R7, desc[UR6][R2.64+0x1c00] ;  /* 0x001c000602077981 */ /* 0x0000a2000c1e9900 */
[----:B------:R-:W-:Y:S01]  /*0340*/  IADD3 R9, PT, PT, R9, 0x10, RZ ;  /* 0x0000001009097810 */ /* 0x000fe20007ffe0ff */
[----:B---3--:R-:W-:Y:S01]  /*0350*/  FFMA R24, R25, R25, R24 ;  /* 0x0000001919187223 */ /* 0x008fe20000000018 */
[----:B------:R-:W-:Y:S02]  /*0360*/  IADD3 R0, PT, PT, R0, 0x1000, RZ ;  /* 0x0000100000007810 */ /* 0x000fe40007ffe0ff */
[----:B------:R-:W-:Y:S01]  /*0370*/  ISETP.NE.AND P0, PT, R9, RZ, PT ;  /* 0x000000ff0900720c */ /* 0x000fe20003f05270 */
[----:B----4-:R-:W-:-:S04]  /*0380*/  FFMA R27, R27, R27, R24 ;  /* 0x0000001b1b1b7223 */ /* 0x010fc80000000018 */
[----:B-----5:R-:W-:Y:S01]  /*0390*/  FFMA R22, R22, R22, R27 ;  /* 0x0000001616167223 */ /* 0x020fe2000000001b */
        /* <DEDUP_REMOVED lines=13> */
[----:B--2---:R-:W-:Y:S01]  /*0470*/  FFMA R7, R7, R7, R10 ;  /* 0x0000000707077223 */ /* 0x004fe2000000000a */
[----:B------:R-:W-:Y:S06]  /*0480*/  @P0 BRA `(.L_x_82) ;  /* 0xfffffffc00680947 */ /* 0x000fec000383ffff */
.L_x_81:
[----:B------:R-:W-:Y:S05]  /*0490*/  BSYNC.RECONVERGENT B1 ;  /* 0x0000000000017941 */ /* 0x000fea0003800200 */
.L_x_80:
[----:B------:R-:W-:Y:S05]  /*04a0*/  @!P1 BRA `(.L_x_79) ;  /* 0x0000000000ec9947 */ /* 0x000fea0003800000 */
[----:B------:R-:W0:Y:S01]  /*04b0*/  LDC.64 R2, c[0x0][0x380] ;  /* 0x0000e000ff027b82 */ /* 0x000e220000000a00 */
[----:B------:R-:W-:Y:S01]  /*04c0*/  ISETP.GE.U32.AND P0, PT, R23, 0x8, PT ;  /* 0x000000081700780c */ /* 0x000fe20003f06070 */
[----:B------:R-:W-:Y:S01]  /*04d0*/  IMAD.SHL.U32 R10, R4, 0x4, RZ ;  /* 0x00000004040a7824 */ /* 0x000fe200078e00ff */
[----:B------:R-:W-:Y:S01]  /*04e0*/  LOP3.LUT R19, R6, 0x7, RZ, 0xc0, !PT ;  /* 0x0000000706137812 */ /* 0x000fe200078ec0ff */
[----:B------:R-:W-:Y:S01]  /*04f0*/  BSSY.RECONVERGENT B1, `(.L_x_83) ;  /* 0x0000018000017945 */ /* 0x000fe20003800200 */
[----:B------:R-:W-:Y:S02]  /*0500*/  SHF.L.U64.HI R11, R4, 0x2, R5 ;  /* 0x00000002040b7819 */ /* 0x000fe40000010205 */
[----:B------:R-:W-:Y:S02]  /*0510*/  ISETP.NE.AND P1, PT, R19, RZ, PT ;  /* 0x000000ff1300720c */ /* 0x000fe40003f25270 */
[----:B0-----:R-:W-:-:S04]  /*0520*/  IADD3 R12, P2, PT, R10, R2, RZ ;  /* 0x000000020a0c7210 */ /* 0x001fc80007f5e0ff */
[----:B------:R-:W-:Y:S01]  /*0530*/  IADD3.X R13, PT, PT, R11, R3, RZ, P2, !PT ;  /* 0x000000030b0d7210 */ /* 0x000fe200017fe4ff */
[----:B------:R-:W-:Y:S08]  /*0540*/  @!P0 BRA `(.L_x_84) ;  /* 0x0000000000488947 */ /* 0x000ff00003800000 */
        /* <DEDUP_REMOVED lines=18> */
.L_x_84:
[----:B------:R-:W-:Y:S05]  /*0670*/  BSYNC.RECONVERGENT B1 ;  /* 0x0000000000017941 */ /* 0x000fea0003800200 */
.L_x_83:
        /* <DEDUP_REMOVED lines=16> */
.L_x_86:
[----:B------:R-:W-:Y:S05]  /*0780*/  BSYNC.RECONVERGENT B1 ;  /* 0x0000000000017941 */ /* 0x000fea0003800200 */
.L_x_85:
[----:B------:R-:W-:Y:S05]  /*0790*/  @!P1 BRA `(.L_x_79) ;  /* 0x0000000000309947 */ /* 0x000fea0003800000 */
[----:B------:R-:W-:-:S04]  /*07a0*/  IMAD.WIDE.U32 R10, R0, 0x4, R10 ;  /* 0x00000004000a7825 */ /* 0x000fc800078e000a */
[----:B------:R-:W-:Y:S01]  /*07b0*/  IMAD.MOV R0, RZ, RZ, -R9 ;  /* 0x000000ffff007224 */ /* 0x000fe200078e0a09 */
[----:B------:R-:W-:-:S04]  /*07c0*/  IADD3 R6, P0, PT, R10, R2, RZ ;  /* 0x000000020a067210 */ /* 0x000fc80007f1e0ff */
[----:B------:R-:W-:-:S09]  /*07d0*/  IADD3.X R3, PT, PT, R11, R3, RZ, P0, !PT ;  /* 0x000000030b037210 */ /* 0x000fd200007fe4ff */
.L_x_87:
[----:B------:R-:W-:-:S06]  /*07e0*/  IMAD.MOV.U32 R2, RZ, RZ, R6 ;  /* 0x000000ffff027224 */ /* 0x000fcc00078e0006 */
[----:B------:R0:W2:Y:S01]  /*07f0*/  LDG.E.CONSTANT R2, desc[UR6][R2.64] ;  /* 0x0000000602027981 */ /* 0x0000a2000c1e9900 */
[----:B------:R-:W-:Y:S02]  /*0800*/  IADD3 R0, PT, PT, R0, 0x1, RZ ;  /* 0x0000000100007810 */ /* 0x000fe40007ffe0ff */
[----:B------:R-:W-:Y:S02]  /*0810*/  IADD3 R6, P1, PT, R6, 0x400, RZ ;  /* 0x0000040006067810 */ /* 0x000fe40007f3e0ff */
[----:B------:R-:W-:-:S03]  /*0820*/  ISETP.NE.AND P0, PT, R0, RZ, PT ;  /* 0x000000ff0000720c */ /* 0x000fc60003f05270 */
[----:B0-----:R-:W-:Y:S02]  /*0830*/  IMAD.X R3, RZ, RZ, R3, P1 ;  /* 0x000000ffff037224 */ /* 0x001fe400008e0603 */
[----:B--2---:R-:W-:-:S08]  /*0840*/  FFMA R7, R2, R2, R7 ;  /* 0x0000000202077223 */ /* 0x004fd00000000007 */
[----:B------:R-:W-:Y:S05]  /*0850*/  @P0 BRA `(.L_x_87) ;  /* 0xfffffffc00e00947 */ /* 0x000fea000383ffff */
.L_x_79:
[----:B------:R-:W-:Y:S05]  /*0860*/  BSYNC.RECONVERGENT B0 ;  /* 0x0000000000007941 */ /* 0x000fea0003800200 */
.L_x_78:
[----:B------:R-:W0:Y:S01]  /*0870*/  S2UR UR5, SR_CgaCtaId ;  /* 0x00000000000579c3 */ /* 0x000e220000008800 */
[----:B------:R-:W-:Y:S01]  /*0880*/  UMOV UR4, 0x400 ;  /* 0x0000040000047882 */ /* 0x000fe20000000000 */
[C---:B------:R-:W-:Y:S02]  /*0890*/  ISETP.GT.U32.AND P0, PT, R17.reuse, 0x7f, PT ;  /* 0x0000007f1100780c */ /* 0x040fe40003f04070 */
[C---:B------:R-:W-:Y:S02]  /*08a0*/  ISETP.GT.U32.AND P1, PT, R17.reuse, 0x3f, PT ;  /* 0x0000003f1100780c */ /* 0x040fe40003f24070 */
[----:B------:R-:W-:Y:S01]  /*08b0*/  ISETP.GE.AND P2, PT, R17, R8, PT ;  /* 0x000000081100720c */ /* 0x000fe20003f46270 */
        /* <DEDUP_REMOVED lines=37> */
[----:B------:R0:W-:Y:S01]  /*0b10*/  @!P1 STS [R2], R7 ;  /* 0x0000000702009388 */ /* 0x0001e20000000800 */
[----:B------:R-:W-:Y:S01]  /*0b20*/  BAR.SYNC.DEFER_BLOCKING 0x0 ;  /* 0x0000000000007b1d */ /* 0x000fe20000010000 */
[----:B------:R-:W-:Y:S02]  /*0b30*/  ISETP.NE.AND P1, PT, R17, RZ, PT ;  /* 0x000000ff1100720c */ /* 0x000fe40003f25270 */
[----:B0-----:R-:W-:-:S04]  /*0b40*/  I2FP.F32.S32 R7, R8 ;  /* 0x0000000800077245 */ /* 0x001fc80000201400 */
[----:B------:R-:W0:Y:S01]  /*0b50*/  MUFU.RCP R6, R7 ;  /* 0x0000000700067308 */ /* 0x000e220000001000 */
[----:B------:R-:W-:Y:S01]  /*0b60*/  @!P0 LDS R0, [R2+0x8] ;  /* 0x0000080002008984 */ /* 0x000fe20000000800 */
[----:B0-----:R-:W-:-:S03]  /*0b70*/  FFMA R11, -R7, R6, 1 ;  /* 0x3f800000070b7423 */ /* 0x001fc60000000106 */
[----:B------:R-:W0:Y:S01]  /*0b80*/  @!P0 LDS R3, [R2] ;  /* 0x0000000002038984 */ /* 0x000e220000000800 */
[----:B------:R-:W-:Y:S01]  /*0b90*/  FFMA R11, R6, R11, R6 ;  /* 0x0000000b060b7223 */ /* 0x000fe20000000006 */
[----:B0-----:R-:W-:-:S05]  /*0ba0*/  @!P0 FADD R3, R0, R3 ;  /* 0x0000000300038221 */ /* 0x001fca0000000000 */
[----:B------:R-:W-:Y:S01]  /*0bb0*/  @!P0 STS [R2], R3 ;  /* 0x0000000302008388 */ /* 0x000fe20000000800 */
[----:B------:R-:W-:Y:S06]  /*0bc0*/  BAR.SYNC.DEFER_BLOCKING 0x0 ;  /* 0x0000000000007b1d */ /* 0x000fec0000010000 */
[----:B------:R-:W-:Y:S04]  /*0bd0*/  @!P1 LDS R0, [UR4+0x4] ;  /* 0x00000404ff009984 */ /* 0x000fe80008000800 */
[----:B------:R-:W0:Y:S02]  /*0be0*/  @!P1 LDS R9, [R2] ;  /* 0x0000000002099984 */ /* 0x000e240000000800 */
[----:B0-----:R-:W-:-:S05]  /*0bf0*/  @!P1 FADD R9, R0, R9 ;  /* 0x0000000900099221 */ /* 0x001fca0000000000 */
[----:B------:R-:W-:Y:S01]  /*0c00*/  @!P1 STS [R2], R9 ;  /* 0x0000000902009388 */ /* 0x000fe20000000800 */
[----:B------:R-:W-:Y:S06]  /*0c10*/  BAR.SYNC.DEFER_BLOCKING 0x0 ;  /* 0x0000000000007b1d */ /* 0x000fec0000010000 */
[----:B------:R-:W0:Y:S02]  /*0c20*/  LDS R0, [UR4] ;  /* 0x00000004ff007984 */ /* 0x000e240008000800 */
[----:B0-----:R-:W0:Y:S01]  /*0c30*/  FCHK P0, R0, R7 ;  /* 0x0000000700007302 */ /* 0x001e220000000000 */
[----:B------:R-:W-:-:S04]  /*0c40*/  FFMA R6, R0, R11, RZ ;  /* 0x0000000b00067223 */ /* 0x000fc800000000ff */
[----:B------:R-:W-:-:S04]  /*0c50*/  FFMA R3, -R7, R6, R0 ;  /* 0x0000000607037223 */ /* 0x000fc80000000100 */
[----:B------:R-:W-:Y:S01]  /*0c60*/  FFMA R3, R11, R3, R6 ;  /* 0x000000030b037223 */ /* 0x000fe20000000006 */
[----:B0-----:R-:W-:Y:S06]  /*0c70*/  @!P0 BRA `(.L_x_88) ;  /* 0x00000000000c8947 */ /* 0x001fec0003800000 */
[----:B------:R-:W-:-:S07]  /*0c80*/  MOV R2, 0xca0 ;  /* 0x00000ca000027802 */ /* 0x000fce0000000f00 */
[----:B------:R-:W-:Y:S05]  /*0c90*/  CALL.REL.NOINC `($__internal_2_$__cuda_sm3x_div_rn_noftz_f32_slowpath) ;  /* 0x00000038009c7944 */ /* 0x000fea0003c00000 */
[----:B------:R-:W-:-:S07]  /*0ca0*/  MOV R3, R0 ;  /* 0x0000000000037202 */ /* 0x000fce0000000f00 */
.L_x_88:
[----:B------:R-:W0:Y:S02]  /*0cb0*/  LDCU UR4, c[0x0][0x3a8] ;  /* 0x00007500ff0477ac */ /* 0x000e240008000800 */
[----:B0-----:R-:W-:-:S05]  /*0cc0*/  FADD R3, R3, UR4 ;  /* 0x0000000403037e21 */ /* 0x001fca0008000000 */
[----:B------:R-:W-:Y:S01]  /*0cd0*/  FSETP.GEU.AND P0, PT, |R3|, 1.175494350822287508e-38, PT ;  /* 0x008000000300780b */ /* 0x000fe20003f0e200 */
[----:B------:R-:W-:-:S12]  /*0ce0*/  @P2 EXIT ;  /* 0x000000000000294d */ /* 0x000fd80003800000 */
[----:B------:R-:W0:Y:S01]  /*0cf0*/  LDCU.64 UR4, c[0x0][0x388] ;  /* 0x00007100ff0477ac */ /* 0x000e220008000a00 */
[----:B------:R-:W-:-:S04]  /*0d00*/  @!P0 FMUL R3, R3, 16777216 ;  /* 0x4b80000003038820 */ /* 0x000fc80000400000 */
[----:B------:R-:W1:Y:S01]  /*0d10*/  MUFU.RSQ R0, R3 ;  /* 0x0000000300007308 */ /* 0x000e620000001400 */
[----:B0-----:R-:W-:-:S04]  /*0d20*/  UISETP.NE.U32.AND UP0, UPT, UR4, URZ, UPT ;  /* 0x000000ff0400728c */ /* 0x001fc8000bf05070 */
[----:B------:R-:W-:Y:S01]  /*0d30*/  UISETP.NE.AND.EX UP0, UPT, UR5, URZ, UPT, UP0 ;  /* 0x000000ff0500728c */ /* 0x000fe2000bf05300 */
[----:B-1----:R-:W-:-:S08]  /*0d40*/  @!P0 FMUL R0, R0, 4096 ;  /* 0x4580000000008820 */ /* 0x002fd00000400000 */
[----:B------:R-:W-:Y:S05]  /*0d50*/  BRA.U UP0, `(.L_x_89) ;  /* 0x0000001900207547 */ /* 0x000fea000b800000 */
[----:B------:R-:W0:Y:S02]  /*0d60*/  LDCU.64 UR4, c[0x0][0x390] ;  /* 0x00007200ff0477ac */ /* 0x000e240008000a00 */
[----:B0-----:R-:W-:-:S04]  /*0d70*/  UISETP.NE.U32.AND UP0, UPT, UR4, URZ, UPT ;  /* 0x000000ff0400728c */ /* 0x001fc8000bf05070 */
[----:B------:R-:W-:-:S09]  /*0d80*/  UISETP.NE.AND.EX UP0, UPT, UR5, URZ, UPT, UP0 ;  /* 0x000000ff0500728c */ /* 0x000fd2000bf05300 */
[----:B------:R-:W-:Y:S05]  /*0d90*/  BRA.U UP0, `(.L_x_90) ;  /* 0x0000000900b07547 */ /* 0x000fea000b800000 */
[----:B------:R-:W0:Y:S01]  /*0da0*/  LDC R6, c[0x0][0x3a4] ;  /* 0x0000e900ff067b82 */ /* 0x000e220000000800 */
[----:B------:R-:W-:Y:S01]  /*0db0*/  LOP3.LUT R3, RZ, R17, RZ, 0x33, !PT ;  /* 0x00000011ff037212 */ /* 0x000fe200078e33ff */
[----:B------:R-:W-:Y:S04]  /*0dc0*/  BSSY.RECONVERGENT B0, `(.L_x_91) ;  /* 0x0000025000007945 */ /* 0x000fe80003800200 */
[----:B0-----:R-:W-:-:S05]  /*0dd0*/  IMAD.IADD R7, R3, 0x1, R6 ;  /* 0x0000000103077824 */ /* 0x001fca00078e0206 */
[C---:B------:R-:W-:Y:S02]  /*0de0*/  LOP3.LUT R2, R7.reuse, 0x300, RZ, 0xc0, !PT ;  /* 0x0000030007027812 */ /* 0x040fe400078ec0ff */
[----:B------:R-:W-:Y:S02]  /*0df0*/  ISETP.GE.U32.AND P0, PT, R7, 0x300, PT ;  /* 0x000003000700780c */ /* 0x000fe40003f06070 */
[----:B------:R-:W-:-:S13]  /*0e00*/  ISETP.NE.AND P1, PT, R2, 0x300, PT ;  /* 0x000003000200780c */ /* 0x000fda0003f25270 */
[----:B------:R-:W-:Y:S05]  /*0e10*/  @!P1 BRA `(.L_x_92) ;  /* 0x00000000007c9947 */ /* 0x000fea0003800000 */
[----:B------:R-:W0:Y:S01]  /*0e20*/  LDCU.64 UR4, c[0x0][0x398] ;  /* 0x00007300ff0477ac */ /* 0x000e220008000a00 */
[----:B------:R-:W-:Y:S02]  /*0e30*/  LEA.HI R7, R7, 0x1, RZ, 0x18 ;  /* 0x0000000107077811 */ /* 0x000fe400078fc0ff */
[C---:B------:R-:W-:Y:S01]  /*0e40*/  SHF.L.U64.HI R3, R4.reuse, 0x2, R5 ;  /* 0x0000000204037819 */ /* 0x040fe20000010205 */
[----:B------:R-:W1:Y:S01]  /*0e50*/  LDCU.64 UR8, c[0x0][0x380] ;  /* 0x00007000ff0877ac */ /* 0x000e620008000a00 */
[C---:B------:R-:W-:Y:S01]  /*0e60*/  SHF.L.U32 R2, R4.reuse, 0x2, RZ ;  /* 0x0000000204027819 */ /* 0x040fe200000006ff */
[C---:B------:R-:W-:Y:S01]  /*0e70*/  IMAD.SHL.U32 R8, R7.reuse, 0x100, RZ ;  /* 0x0000010007087824 */ /* 0x040fe200078e00ff */
[----:B------:R-:W-:Y:S02]  /*0e80*/  IADD3 R13, P1, PT, R4, R17, RZ ;  /* 0x00000011040d7210 */ /* 0x000fe40007f3e0ff */
[----:B------:R-:W-:Y:S01]  /*0e90*/  LOP3.LUT R7, R7, 0x3, RZ, 0xc0, !PT ;  /* 0x0000000307077812 */ /* 0x000fe200078ec0ff */
[----:B------:R-:W-:Y:S01]  /*0ea0*/  IMAD.WIDE.U32 R2, R17, 0x4, R2 ;  /* 0x0000000411027825 */ /* 0x000fe200078e0002 */
[----:B------:R-:W-:-:S02]  /*0eb0*/  IADD3.X R14, PT, PT, RZ, R5, RZ, P1, !PT ;  /* 0x00000005ff0e7210 */ /* 0x000fc40000ffe4ff */
[----:B------:R-:W-:Y:S02]  /*0ec0*/  LOP3.LUT R8, R8, 0x300, RZ, 0xc0, !PT ;  /* 0x0000030008087812 */ /* 0x000fe400078ec0ff */
[----:B------:R-:W-:Y:S02]  /*0ed0*/  IADD3 R7, PT, PT, -R7, RZ, RZ ;  /* 0x000000ff07077210 */ /* 0x000fe40007ffe1ff */
[----:B0-----:R-:W-:Y:S01]  /*0ee0*/  LEA R12, P1, R13, UR4, 0x2 ;  /* 0x000000040d0c7c11 */ /* 0x001fe2000f8210ff */
[----:B------:R-:W-:Y:S01]  /*0ef0*/  IMAD.IADD R17, R17, 0x1, R8 ;  /* 0x0000000111117824 */ /* 0x000fe200078e0208 */
[----:B-1----:R-:W-:Y:S02]  /*0f00*/  IADD3 R10, P2, PT, R2, UR8, RZ ;  /* 0x00000008020a7c10 */ /* 0x002fe4000ff5e0ff */
[----:B------:R-:W-:Y:S02]  /*0f10*/  LEA.HI.X R13, R13, UR5, R14, 0x2, P1 ;  /* 0x000000050d0d7c11 */ /* 0x000fe400088f140e */
[----:B------:R-:W-:-:S09]  /*0f20*/  IADD3.X R11, PT, PT, R3, UR9, RZ, P2, !PT ;  /* 0x00000009030b7c10 */ /* 0x000fd200097fe4ff */
.L_x_93:
[----:B0-----:R-:W-:Y:S01]  /*0f30*/  MOV R3, R11 ;  /* 0x0000000b00037202 */ /* 0x001fe20000000f00 */
[----:B------:R-:W-:-:S05]  /*0f40*/  IMAD.MOV.U32 R2, RZ, RZ, R10 ;  /* 0x000000ffff027224 */ /* 0x000fca00078e000a */
[----:B------:R0:W2:Y:S01]  /*0f50*/  LDG.E.CONSTANT R3, desc[UR6][R2.64] ;  /* 0x0000000602037981 */ /* 0x0000a2000c1e9900 */
[----:B------:R-:W-:Y:S01]  /*0f60*/  VIADD R7, R7, 0x1 ;  /* 0x0000000107077836 */ /* 0x000fe20000000000 */
[----:B------:R-:W-:-:S04]  /*0f70*/  IADD3 R10, P3, PT, R10, 0x400, RZ ;  /* 0x000004000a0a7810 */ /* 0x000fc80007f7e0ff */
[----:B------:R-:W-:Y:S01]  /*0f80*/  ISETP.NE.AND P1, PT, R7, RZ, PT ;  /* 0x000000ff0700720c */ /* 0x000fe20003f25270 */
[----:B------:R-:W-:Y:S02]  /*0f90*/  IMAD.X R11, RZ, RZ, R11, P3 ;  /* 0x000000ffff0b7224 */ /* 0x000fe400018e060b */
[----:B0-----:R-:W-:Y:S01]  /*0fa0*/  IMAD.MOV.U32 R2, RZ, RZ, R12 ;  /* 0x000000ffff027224 */ /* 0x001fe200078e000c */
[----:B------:R-:W-:Y:S01]  /*0fb0*/  IADD3 R12, P2, PT, R12, 0x400, RZ ;  /* 0x000004000c0c7810 */ /* 0x000fe20007f5e0ff */
[----:B--2---:R-:W-:Y:S01]  /*0fc0*/  FFMA R9, R0, R3, RZ ;  /* 0x0000000300097223 */ /* 0x004fe200000000ff */
[-C--:B------:R-:W-:Y:S02]  /*0fd0*/  MOV R3, R13.reuse ;  /* 0x0000000d00037202 */ /* 0x080fe40000000f00 */
[----:B------:R-:W-:-:S03]  /*0fe0*/  IADD3.X R13, PT, PT, RZ, R13, RZ, P2, !PT ;  /* 0x0000000dff0d7210 */ /* 0x000fc600017fe4ff */
[----:B------:R0:W-:Y:S02]  /*0ff0*/  STG.E desc[UR6][R2.64], R9 ;  /* 0x0000000902007986 */ /* 0x0001e4000c101906 */
[----:B------:R-:W-:Y:S05]  /*1000*/  @P1 BRA `(.L_x_93) ;  /* 0xfffffffc00c81947 */ /* 0x000fea000383ffff */
.L_x_92:
[----:B------:R-:W-:Y:S05]  /*1010*/  BSYNC.RECONVERGENT B0 ;  /* 0x0000000000007941 */ /* 0x000fea0003800200 */
.L_x_91:
[----:B------:R-:W-:Y:S05]  /*1020*/  @!P0 EXIT ;  /* 0x000000000000894d */ /* 0x000fea0003800000 */
[----:B------:R-:W1:Y:S01]  /*1030*/  LDCU.64 UR4, c[0x0][0x380] ;  /* 0x00007000ff0477ac */ /* 0x000e620008000a00 */
[C---:B0-----:R-:W-:Y:S01]  /*1040*/  SHF.L.U64.HI R3, R4.reuse, 0x2, R5 ;  /* 0x0000000204037819 */ /* 0x041fe20000010205 */
[----:B------:R-:W-:Y:S01]  /*1050*/  BSSY.RECONVERGENT B0, `(.L_x_94) ;  /* 0x000004c000007945 */ /* 0x000fe20003800200 */
[C---:B------:R-:W-:Y:S01]  /*1060*/  SHF.L.U32 R2, R4.reuse, 0x2, RZ ;  /* 0x0000000204027819 */ /* 0x040fe200000006ff */
[----:B------:R-:W0:Y:S01]  /*1070*/  LDCU.64 UR8, c[0x0][0x398] ;  /* 0x00007300ff0877ac */ /* 0x000e220008000a00 */
[----:B------:R-:W-:-:S03]  /*1080*/  IADD3 R4, P0, PT, R4, R17, RZ ;  /* 0x0000001104047210 */ /* 0x000fc60007f1e0ff */
[----:B------:R-:W-:-:S04]  /*1090*/  IMAD.WIDE.U32 R2, R17, 0x4, R2 ;  /* 0x0000000411027825 */ /* 0x000fc800078e0002 */
[----:B------:R-:W-:Y:S01]  /*10a0*/  IMAD.X R5, RZ, RZ, R5, P0 ;  /* 0x000000ffff057224 */ /* 0x000fe200000e0605 */
[----:B-1----:R-:W-:Y:S02]  /*10b0*/  IADD3 R22, P3, PT, R2, UR4, RZ ;  /* 0x0000000402167c10 */ /* 0x002fe4000ff7e0ff */
[----:B------:R-:W-:Y:S02]  /*10c0*/  IADD3 R2, PT, PT, -R17, R6, RZ ;  /* 0x0000000611027210 */ /* 0x000fe40007ffe1ff */
[----:B0-----:R-:W-:Y:S02]  /*10d0*/  LEA R20, P0, R4, UR8, 0x2 ;  /* 0x0000000804147c11 */ /* 0x001fe4000f8010ff */
[----:B------:R-:W-:Y:S02]  /*10e0*/  ISETP.GT.AND P1, PT, R2, 0xc00, PT ;  /* 0x00000c000200780c */ /* 0x000fe40003f24270 */
[----:B------:R-:W-:Y:S02]  /*10f0*/  LEA.HI.X R5, R4, UR9, R5, 0x2, P0 ;  /* 0x0000000904057c11 */ /* 0x000fe400080f1405 */
[----:B------:R-:W-:-:S02]  /*1100*/  IADD3 R22, P0, PT, R22, 0x800, RZ ;  /* 0x0000080016167810 */ /* 0x000fc40007f1e0ff */
[----:B------:R-:W-:Y:S02]  /*1110*/  IADD3 R20, P2, PT, R20, 0x800, RZ ;  /* 0x0000080014147810 */ /* 0x000fe40007f5e0ff */
[----:B------:R-:W-:Y:S02]  /*1120*/  IADD3.X R23, PT, PT, RZ, UR5, R3, P0, P3 ;  /* 0x00000005ff177c10 */ /* 0x000fe400087e6403 */
[----:B------:R-:W-:Y:S01]  /*1130*/  PLOP3.LUT P0, PT, PT, PT, PT, 0x80, 0x8 ;  /* 0x000000000008781c */ /* 0x000fe20003f0f070 */
[----:B------:R-:W-:Y:S02]  /*1140*/  IMAD.X R21, RZ, RZ, R5, P2 ;  /* 0x000000ffff157224 */ /* 0x000fe400010e0605 */
[----:B------:R-:W-:Y:S10]  /*1150*/  @!P1 BRA `(.L_x_95) ;  /* 0x0000000000ec9947 */ /* 0x000ff40003800000 */
[----:B------:R-:W-:Y:S02]  /*1160*/  PLOP3.LUT P0, PT, PT, PT, PT, 0x8, 0x80 ;  /* 0x000000000080781c */ /* 0x000fe40003f0e170 */
[----:B------:R-:W-:-:S11]  /*1170*/  IADD3 R8, PT, PT, R6, -0xc00, RZ ;  /* 0xfffff40006087810 */ /* 0x000fd60007ffe0ff */
.L_x_96:
        /* <DEDUP_REMOVED lines=15> */
[----:B------:R0:W5:Y:S01]  /*1270*/  LDG.E.CONSTANT R5, desc[UR6][R22.64+0x3400] ;  /* 0x0034000616057981 */ /* 0x000162000c1e9900 */
[----:B------:R-:W-:-:S05]  /*1280*/  VIADD R17, R17, 0x1000 ;  /* 0x0000100011117836 */ /* 0x000fca0000000000 */
[----:B------:R-:W-:Y:S02]  /*1290*/  ISETP.GE.AND P1, PT, R17, R8, PT ;  /* 0x000000081100720c */ /* 0x000fe40003f26270 */
[----:B0-----:R-:W-:-:S04]  /*12a0*/  IADD3 R22, P2, PT, R22, 0x4000, RZ ;  /* 0x0000400016167810 */ /* 0x001fc80007f5e0ff */
[----:B------:R-:W-:Y:S01]  /*12b0*/  IADD3.X R23, PT, PT, RZ, R23, RZ, P2, !PT ;  /* 0x00000017ff177210 */ /* 0x000fe200017fe4ff */
[C---:B--2---:R-:W-:Y:S01]  /*12c0*/  FFMA R2, R0.reuse, R2, RZ ;  /* 0x0000000200027223 */ /* 0x044fe200000000ff */
[----:B---3--:R-:W-:-:S04]  /*12d0*/  FFMA R25, R0, R25, RZ ;  /* 0x0000001900197223 */ /* 0x008fc800000000ff */
[----:B------:R0:W-:Y:S01]  /*12e0*/  STG.E desc[UR6][R20.64+0x800], R2 ;  /* 0x0008000214007986 */ /* 0x0001e2000c101906 */
[----:B----4-:R-:W-:-:S03]  /*12f0*/  FFMA R11, R0, R11, RZ ;  /* 0x0000000b000b7223 */ /* 0x010fc600000000ff */
[----:B------:R-:W-:Y:S01]  /*1300*/  STG.E desc[UR6][R20.64+-0x400], R25 ;  /* 0xfffc001914007986 */ /* 0x000fe2000c101906 */
[----:B-----5:R-:W-:-:S03]  /*1310*/  FFMA R14, R0, R14, RZ ;  /* 0x0000000e000e7223 */ /* 0x020fc600000000ff */
[----:B------:R1:W-:Y:S01]  /*1320*/  STG.E desc[UR6][R20.64+0x1400], R11 ;  /* 0x0014000b14007986 */ /* 0x0003e2000c101906 */
[----:B0-----:R-:W-:Y:S01]  /*1330*/  IADD3 R2, P3, PT, R20, 0x4000, RZ ;  /* 0x0000400014027810 */ /* 0x001fe20007f7e0ff */
[C---:B------:R-:W-:Y:S01]  /*1340*/  FFMA R27, R0.reuse, R27, RZ ;  /* 0x0000001b001b7223 */ /* 0x040fe200000000ff */
[C---:B------:R-:W-:Y:S01]  /*1350*/  FFMA R29, R0.reuse, R29, RZ ;  /* 0x0000001d001d7223 */ /* 0x040fe200000000ff */
[C---:B------:R-:W-:Y:S02]  /*1360*/  FFMA R4, R0.reuse, R4, RZ ;  /* 0x0000000400047223 */ /* 0x040fe400000000ff */
[----:B-1----:R-:W-:Y:S02]  /*1370*/  IMAD.X R11, RZ, RZ, R21, P3 ;  /* 0x000000ffff0b7224 */ /* 0x002fe400018e0615 */
[C---:B------:R-:W-:Y:S01]  /*1380*/  FFMA R12, R0.reuse, R12, RZ ;  /* 0x0000000c000c7223 */ /* 0x040fe200000000ff */
[C---:B------:R-:W-:Y:S01]  /*1390*/  FFMA R19, R0.reuse, R19, RZ ;  /* 0x0000001300137223 */ /* 0x040fe200000000ff */
[C---:B------:R-:W-:Y:S01]  /*13a0*/  FFMA R15, R0.reuse, R15, RZ ;  /* 0x0000000f000f7223 */ /* 0x040fe200000000ff */
[C---:B------:R-:W-:Y:S01]  /*13b0*/  FFMA R13, R0.reuse, R13, RZ ;  /* 0x0000000d000d7223 */ /* 0x040fe200000000ff */
[C---:B------:R-:W-:Y:S01]  /*13c0*/  FFMA R25, R0.reuse, R10, RZ ;  /* 0x0000000a00197223 */ /* 0x040fe200000000ff */
[C---:B------:R-:W-:Y:S01]  /*13d0*/  FFMA R3, R0.reuse, R3, RZ ;  /* 0x0000000300037223 */ /* 0x040fe200000000ff */
[C---:B------:R-:W-:Y:S01]  /*13e0*/  FFMA R9, R0.reuse, R9, RZ ;  /* 0x0000000900097223 */ /* 0x040fe200000000ff */
[C---:B------:R-:W-:Y:S01]  /*13f0*/  FFMA R7, R0.reuse, R7, RZ ;  /* 0x0000000700077223 */ /* 0x040fe200000000ff */
[----:B------:R-:W-:Y:S01]  /*1400*/  FFMA R5, R0, R5, RZ ;  /* 0x0000000500057223 */ /* 0x000fe200000000ff */
[----:B------:R-:W-:Y:S04]  /*1410*/  STG.E desc[UR6][R20.64+-0x800], R14 ;  /* 0xfff8000e14007986 */ /* 0x000fe8000c101906 */
        /* <DEDUP_REMOVED lines=11> */
[----:B------:R0:W-:Y:S02]  /*14d0*/  STG.E desc[UR6][R20.64+0x3400], R5 ;  /* 0x0034000514007986 */ /* 0x0001e4000c101906 */
[----:B0-----:R-:W-:Y:S01]  /*14e0*/  MOV R20, R2 ;  /* 0x0000000200147202 */ /* 0x001fe20000000f00 */
[----:B------:R-:W-:Y:S01]  /*14f0*/  IMAD.MOV.U32 R21, RZ, RZ, R11 ;  /* 0x000000ffff157224 */ /* 0x000fe200078e000b */
[----:B------:R-:W-:Y:S06]  /*1500*/  @!P1 BRA `(.L_x_96) ;  /* 0xfffffffc001c9947 */ /* 0x000fec000383ffff */
.L_x_95:
[----:B------:R-:W-:Y:S05]  /*1510*/  BSYNC.RECONVERGENT B0 ;  /* 0x0000000000007941 */ /* 0x000fea0003800200 */
.L_x_94:
[----:B------:R-:W-:Y:S01]  /*1520*/  IADD3 R2, PT, PT, -R17, R6, RZ ;  /* 0x0000000611027210 */ /* 0x000fe20007ffe1ff */
[----:B------:R-:W-:Y:S03]  /*1530*/  BSSY.RECONVERGENT B0, `(.L_x_97) ;  /* 0x0000023000007945 */ /* 0x000fe60003800200 */
        /* <DEDUP_REMOVED lines=9> */
[----:B------:R0:W5:Y:S01]  /*15d0*/  LDG.E.CONSTANT R13, desc[UR6][R22.64+0x1400] ;  /* 0x00140006160d7981 */ /* 0x000162000c1e9900 */
[----:B------:R-:W-:Y:S01]  /*15e0*/  IADD3 R2, P2, PT, R20, 0x2000, RZ ;  /* 0x0000200014027810 */ /* 0x000fe20007f5e0ff */
[----:B------:R-:W-:Y:S01]  /*15f0*/  VIADD R17, R17, 0x800 ;  /* 0x0000080011117836 */ /* 0x000fe20000000000 */
[----:B------:R-:W-:-:S02]  /*1600*/  PLOP3.LUT P0, PT, PT, PT, PT, 0x8, 0x80 ;  /* 0x000000000080781c */ /* 0x000fc40003f0e170 */
[----:B0-----:R-:W-:-:S05]  /*1610*/  IADD3 R22, P1, PT, R22, 0x2000, RZ ;  /* 0x0000200016167810 */ /* 0x001fca0007f3e0ff */
[----:B------:R-:W-:Y:S02]  /*1620*/  IMAD.X R23, RZ, RZ, R23, P1 ;  /* 0x000000ffff177224 */ /* 0x000fe400008e0617 */
[C---:B--2---:R-:W-:Y:S01]  /*1630*/  FFMA R3, R0.reuse, R3, RZ ;  /* 0x0000000300037223 */ /* 0x044fe200000000ff */
[----:B---3--:R-:W-:-:S04]  /*1640*/  FFMA R15, R0, R15, RZ ;  /* 0x0000000f000f7223 */ /* 0x008fc800000000ff */
[----:B------:R0:W-:Y:S01]  /*1650*/  STG.E desc[UR6][R20.64+-0x400], R3 ;  /* 0xfffc000314007986 */ /* 0x0001e2000c101906 */
[C---:B----4-:R-:W-:Y:S01]  /*1660*/  FFMA R5, R0.reuse, R5, RZ ;  /* 0x0000000500057223 */ /* 0x050fe200000000ff */
[C---:B-----5:R-:W-:Y:S01]  /*1670*/  FFMA R19, R0.reuse, R19, RZ ;  /* 0x0000001300137223 */ /* 0x060fe200000000ff */
[C---:B------:R-:W-:Y:S01]  /*1680*/  FFMA R7, R0.reuse, R7, RZ ;  /* 0x0000000700077223 */ /* 0x040fe200000000ff */
[----:B0-----:R-:W-:Y:S01]  /*1690*/  IADD3.X R3, PT, PT, RZ, R21, RZ, P2, !PT ;  /* 0x00000015ff037210 */ /* 0x001fe200017fe4ff */
        /* <DEDUP_REMOVED lines=11> */
[----:B------:R-:W-:-:S07]  /*1750*/  IMAD.MOV.U32 R21, RZ, RZ, R3 ;  /* 0x000000ffff157224 */ /* 0x000fce00078e0003 */
.L_x_98:
[----:B------:R-:W-:Y:S05]  /*1760*/  BSYNC.RECONVERGENT B0 ;  /* 0x0000000000007941 */ /* 0x000fea0003800200 */
.L_x_97:
[----:B------:R-:W-:-:S13]  /*1770*/  ISETP.LT.OR P0, PT, R17, R6, P0 ;  /* 0x000000061100720c */ /* 0x000fda0000701670 */
[----:B------:R-:W-:Y:S05]  /*1780*/  @!P0 EXIT ;  /* 0x000000000000894d */ /* 0x000fea0003800000 */
[----:B------:R-:W2:Y:S04]  /*1790*/  LDG.E.CONSTANT R9, desc[UR6][R22.64+-0x800] ;  /* 0xfff8000616097981 */ /* 0x000ea8000c1e9900 */
[----:B------:R-:W3:Y:S04]  /*17a0*/  LDG.E.CONSTANT R3, desc[UR6][R22.64+-0x400] ;  /* 0xfffc000616037981 */ /* 0x000ee8000c1e9900 */
[----:B------:R-:W4:Y:S04]  /*17b0*/  LDG.E.CONSTANT R5, desc[UR6][R22.64] ;  /* 0x0000000616057981 */ /* 0x000f28000c1e9900 */
[----:B------:R-:W5:Y:S01]  /*17c0*/  LDG.E.CONSTANT R7, desc[UR6][R22.64+0x400] ;  /* 0x0004000616077981 */ /* 0x000f62000c1e9900 */
[C---:B--2---:R-:W-:Y:S01]  /*17d0*/  FFMA R9, R0.reuse, R9, RZ ;  /* 0x0000000900097223 */ /* 0x044fe200000000ff */
[----:B---3--:R-:W-:-:S04]  /*17e0*/  FFMA R3, R0, R3, RZ ;  /* 0x0000000300037223 */ /* 0x008fc800000000ff */
[----:B------:R-:W-:Y:S01]  /*17f0*/  STG.E desc[UR6][R20.64+-0x800], R9 ;  /* 0xfff8000914007986 */ /* 0x000fe2000c101906 */
[----:B----4-:R-:W-:-:S03]  /*1800*/  FFMA R5, R0, R5, RZ ;  /* 0x0000000500057223 */ /* 0x010fc600000000ff */
[----:B------:R-:W-:Y:S01]  /*1810*/  STG.E desc[UR6][R20.64+-0x400], R3 ;  /* 0xfffc000314007986 */ /* 0x000fe2000c101906 */
[----:B-----5:R-:W-:-:S03]  /*1820*/  FFMA R7, R0, R7, RZ ;  /* 0x0000000700077223 */ /* 0x020fc600000000ff */
[----:B------:R-:W-:Y:S04]  /*1830*/  STG.E desc[UR6][R20.64], R5 ;  /* 0x0000000514007986 */ /* 0x000fe8000c101906 */
[----:B------:R-:W-:Y:S01]  /*1840*/  STG.E desc[UR6][R20.64+0x400], R7 ;  /* 0x0004000714007986 */ /* 0x000fe2000c101906 */
[----:B------:R-:W-:Y:S05]  /*1850*/  EXIT ;  /* 0x000000000000794d */ /* 0x000fea0003800000 */
.L_x_90:
[----:B------:R-:W0:Y:S01]  /*1860*/  LDC R8, c[0x0][0x3a4] ;  /* 0x0000e900ff087b82 */ /* 0x000e220000000800 */
[----:B------:R-:W-:Y:S01]  /*1870*/  LOP3.LUT R3, RZ, R17, RZ, 0x33, !PT ;  /* 0x00000011ff037212 */ /* 0x000fe200078e33ff */
[----:B------:R-:W-:Y:S03]  /*1880*/  BSSY.RECONVERGENT B0, `(.L_x_99) ;  /* 0x000002d000007945 */ /* 0x000fe60003800200 */
[----:B0-----:R-:W-:-:S04]  /*1890*/  IADD3 R9, PT, PT, R3, R8, RZ ;  /* 0x0000000803097210 */ /* 0x001fc80007ffe0ff */
[C---:B------:R-:W-:Y:S02]  /*18a0*/  LOP3.LUT R2, R9.reuse, 0x300, RZ, 0xc0, !PT ;  /* 0x0000030009027812 */ /* 0x040fe400078ec0ff */
[----:B------:R-:W-:Y:S02]  /*18b0*/  ISETP.GE.U32.AND P0, PT, R9, 0x300, PT ;  /* 0x000003000900780c */ /* 0x000fe40003f06070 */
[----:B------:R-:W-:-:S13]  /*18c0*/  ISETP.NE.AND P1, PT, R2, 0x300, PT ;  /* 0x000003000200780c */ /* 0x000fda0003f25270 */
[----:B------:R-:W-:Y:S05]  /*18d0*/  @!P1 BRA `(.L_x_100) ;  /* 0x00000000009c9947 */ /* 0x000fea0003800000 */
[----:B------:R-:W0:Y:S01]  /*18e0*/  LDC.64 R2, c[0x0][0x390] ;  /* 0x0000e400ff027b82 */ /* 0x000e220000000a00 */
[----:B------:R-:W1:Y:S01]  /*18f0*/  LDCU.64 UR4, c[0x0][0x398] ;  /* 0x00007300ff0477ac */ /* 0x000e620008000a00 */
[C---:B------:R-:W-:Y:S01]  /*1900*/  SHF.L.U64.HI R7, R4.reuse, 0x2, R5 ;  /* 0x0000000204077819 */ /* 0x040fe20000010205 */
[C---:B------:R-:W-:Y:S01]  /*1910*/  IMAD.SHL.U32 R6, R4.reuse, 0x4, RZ ;  /* 0x0000000404067824 */ /* 0x040fe200078e00ff */
[----:B------:R-:W-:Y:S01]  /*1920*/  IADD3 R19, P1, PT, R4, R17, RZ ;  /* 0x0000001104137210 */ /* 0x000fe20007f3e0ff */
[----:B------:R-:W2:Y:S01]  /*1930*/  LDCU.64 UR8, c[0x0][0x380] ;  /* 0x00007000ff0877ac */ /* 0x000ea20008000a00 */
[----:B------:R-:W-:Y:S01]  /*1940*/  LEA.HI R9, R9, 0x1, RZ, 0x18 ;  /* 0x0000000109097811 */ /* 0x000fe200078fc0ff */
[----:B------:R-:W-:Y:S01]  /*1950*/  IMAD.WIDE.U32 R6, R17, 0x4, R6 ;  /* 0x0000000411067825 */ /* 0x000fe200078e0006 */
[----:B------:R-:W-:-:S03]  /*1960*/  IADD3.X R12, PT, PT, RZ, R5, RZ, P1, !PT ;  /* 0x00000005ff0c7210 */ /* 0x000fc60000ffe4ff */
[C---:B------:R-:W-:Y:S01]  /*1970*/  IMAD.SHL.U32 R11, R9.reuse, 0x100, RZ ;  /* 0x00000100090b7824 */ /* 0x040fe200078e00ff */
[----:B------:R-:W-:-:S05]  /*1980*/  LOP3.LUT R9, R9, 0x3, RZ, 0xc0, !PT ;  /* 0x0000000309097812 */ /* 0x000fca00078ec0ff */
[----:B------:R-:W-:Y:S01]  /*1990*/  IMAD.MOV R9, RZ, RZ, -R9 ;  /* 0x000000ffff097224 */ /* 0x000fe200078e0a09 */
[----:B-1----:R-:W-:-:S04]  /*19a0*/  LEA R10, P1, R19, UR4, 0x2 ;  /* 0x00000004130a7c11 */ /* 0x002fc8000f8210ff */
[----:B------:R-:W-:Y:S01]  /*19b0*/  LEA.HI.X R19, R19, UR5, R12, 0x2, P1 ;  /* 0x0000000513137c11 */ /* 0x000fe200088f140c */
[----:B0-----:R-:W-:Y:S01]  /*19c0*/  IMAD.WIDE.U32 R2, R17, 0x4, R2 ;  /* 0x0000000411027825 */ /* 0x001fe200078e0002 */
[----:B--2---:R-:W-:Y:S02]  /*19d0*/  IADD3 R6, P2, PT, R6, UR8, RZ ;  /* 0x0000000806067c10 */ /* 0x004fe4000ff5e0ff */
[----:B------:R-:W-:Y:S01]  /*19e0*/  LOP3.LUT R12, R11, 0x300, RZ, 0xc0, !PT ;  /* 0x000003000b0c7812 */ /* 0x000fe200078ec0ff */
[----:B------:R-:W-:Y:S01]  /*19f0*/  IMAD.MOV.U32 R15, RZ, RZ, R3 ;  /* 0x000000ffff0f7224 */ /* 0x000fe200078e0003 */
[----:B------:R-:W-:Y:S02]  /*1a00*/  IADD3.X R13, PT, PT, R7, UR9, RZ, P2, !PT ;  /* 0x00000009070d7c10 */ /* 0x000fe400097fe4ff */
[----:B------:R-:W-:Y:S02]  /*1a10*/  MOV R14, R2 ;  /* 0x00000002000e7202 */ /* 0x000fe40000000f00 */
[----:B------:R-:W-:-:S07]  /*1a20*/  IADD3 R17, PT, PT, R17, R12, RZ ;  /* 0x0000000c11117210 */ /* 0x000fce0007ffe0ff */
.L_x_101:
[----:B------:R-:W-:Y:S01]  /*1a30*/  MOV R7, R13 ;  /* 0x0000000d00077202 */ /* 0x000fe20000000f00 */
[----:B0-----:R-:W-:Y:S01]  /*1a40*/  IMAD.MOV.U32 R2, RZ, RZ, R14 ;  /* 0x000000ffff027224 */ /* 0x001fe200078e000e */
[----:B------:R-:W-:-:S04]  /*1a50*/  MOV R3, R15 ;  /* 0x0000000f00037202 */ /* 0x000fc80000000f00 */
[----:B------:R0:W2:Y:S04]  /*1a60*/  LDG.E.CONSTANT R7, desc[UR6][R6.64] ;  /* 0x0000000606077981 */ /* 0x0000a8000c1e9900 */
[----:B------:R1:W2:Y:S01]  /*1a70*/  LDG.E.CONSTANT R3, desc[UR6][R2.64] ;  /* 0x0000000602037981 */ /* 0x0002a2000c1e9900 */
[----:B------:R-:W-:Y:S01]  /*1a80*/  VIADD R9, R9, 0x1 ;  /* 0x0000000109097836 */ /* 0x000fe20000000000 */
[----:B------:R-:W-:-:S04]  /*1a90*/  IADD3 R14, P3, PT, R14, 0x400, RZ ;  /* 0x000004000e0e7810 */ /* 0x000fc80007f7e0ff */
[----:B------:R-:W-:Y:S01]  /*1aa0*/  ISETP.NE.AND P1, PT, R9, RZ, PT ;  /* 0x000000ff0900720c */ /* 0x000fe20003f25270 */
[----:B------:R-:W-:Y:S01]  /*1ab0*/  IMAD.X R15, RZ, RZ, R15, P3 ;  /* 0x000000ffff0f7224 */ /* 0x000fe200018e060f */
[----:B0-----:R-:W-:Y:S01]  /*1ac0*/  IADD3 R6, P4, PT, R6, 0x400, RZ ;  /* 0x0000040006067810 */ /* 0x001fe20007f9e0ff */
[----:B-1----:R-:W-:Y:S01]  /*1ad0*/  IMAD.MOV.U32 R2, RZ, RZ, R10 ;  /* 0x000000ffff027224 */ /* 0x002fe200078e000a */
[----:B------:R-:W-:Y:S02]  /*1ae0*/  IADD3 R10, P2, PT, R10, 0x400, RZ ;  /* 0x000004000a0a7810 */ /* 0x000fe40007f5e0ff */
[----:B------:R-:W-:Y:S01]  /*1af0*/  IADD3.X R13, PT, PT, RZ, R13, RZ, P4, !PT ;  /* 0x0000000dff0d7210 */ /* 0x000fe200027fe4ff */
[----:B--2---:R-:W-:Y:S01]  /*1b00*/  FFMA R11, R0, R7, R3 ;  /* 0x00000007000b7223 */ /* 0x004fe20000000003 */
[-C--:B------:R-:W-:Y:S02]  /*1b10*/  MOV R3, R19.reuse ;  /* 0x0000001300037202 */ /* 0x080fe40000000f00 */
[----:B------:R-:W-:-:S03]  /*1b20*/  IADD3.X R19, PT, PT, RZ, R19, RZ, P2, !PT ;  /* 0x00000013ff137210 */ /* 0x000fc600017fe4ff */
[----:B------:R0:W-:Y:S01]  /*1b30*/  STG.E desc[UR6][R2.64], R11 ;  /* 0x0000000b02007986 */ /* 0x0001e2000c101906 */
[----:B------:R-:W-:Y:S05]  /*1b40*/  @P1 BRA `(.L_x_101) ;  /* 0xfffffffc00b81947 */ /* 0x000fea000383ffff */
.L_x_100:
[----:B------:R-:W-:Y:S05]  /*1b50*/  BSYNC.RECONVERGENT B0 ;  /* 0x0000000000007941 */ /* 0x000fea0003800200 */
.L_x_99:
[----:B------:R-:W-:Y:S05]  /*1b60*/  @!P0 EXIT ;  /* 0x000000000000894d */ /* 0x000fea0003800000 */
[----:B------:R-:W1:Y:S01]  /*1b70*/  LDC.64 R6, c[0x0][0x390] ;  /* 0x0000e400ff067b82 */ /* 0x000e620000000a00 */
[----:B------:R-:W2:Y:S01]  /*1b80*/  LDCU.64 UR8, c[0x0][0x398] ;  /* 0x00007300ff0877ac */ /* 0x000ea20008000a00 */
[C---:B------:R-:W-:Y:S01]  /*1b90*/  IADD3 R9, P0, PT, R4.reuse, R17, RZ ;  /* 0x0000001104097210 */ /* 0x040fe20007f1e0ff */
[C---:B0-----:R-:W-:Y:S01]  /*1ba0*/  IMAD.SHL.U32 R2, R4.reuse, 0x4, RZ ;  /* 0x0000000404027824 */ /* 0x041fe200078e00ff */
[----:B------:R-:W-:Y:S01]  /*1bb0*/  SHF.L.U64.HI R3, R4, 0x2, R5 ;  /* 0x0000000204037819 */ /* 0x000fe20000010205 */
[----:B------:R-:W0:Y:S01]  /*1bc0*/  LDCU.64 UR4, c[0x0][0x380] ;  /* 0x00007000ff0477ac */ /* 0x000e220008000a00 */
[----:B------:R-:W-:Y:S01]  /*1bd0*/  IADD3.X R10, PT, PT, RZ, R5, RZ, P0, !PT ;  /* 0x00000005ff0a7210 */ /* 0x000fe200007fe4ff */
[----:B------:R-:W-:Y:S01]  /*1be0*/  BSSY.RECONVERGENT B0, `(.L_x_102) ;  /* 0x000005d000007945 */ /* 0x000fe20003800200 */
[----:B------:R-:W-:Y:S01]  /*1bf0*/  IMAD.WIDE.U32 R2, R17, 0x4, R2 ;  /* 0x0000000411027825 */ /* 0x000fe200078e0002 */
[----:B--2---:R-:W-:Y:S02]  /*1c00*/  LEA R11, P0, R9, UR8, 0x2 ;  /* 0x00000008090b7c11 */ /* 0x004fe4000f8010ff */
[----:B0-----:R-:W-:Y:S01]  /*1c10*/  IADD3 R2, P1, PT, R2, UR4, RZ ;  /* 0x0000000402027c10 */ /* 0x001fe2000ff3e0ff */
[----:B-1----:R-:W-:Y:S01]  /*1c20*/  IMAD.WIDE.U32 R4, R17, 0x4, R6 ;  /* 0x0000000411047825 */ /* 0x002fe200078e0006 */
[----:B------:R-:W-:-:S02]  /*1c30*/  LEA.HI.X R10, R9, UR9, R10, 0x2, P0 ;  /* 0x00000009090a7c11 */ /* 0x000fc400080f140a */
[----:B------:R-:W-:Y:S01]  /*1c40*/  IADD3 R2, P2, PT, R2, 0x800, RZ ;  /* 0x0000080002027810 */ /* 0x000fe20007f5e0ff */
[----:B------:R-:W-:Y:S01]  /*1c50*/  IMAD.IADD R7, R8, 0x1, -R17 ;  /* 0x0000000108077824 */ /* 0x000fe200078e0a11 */
[----:B------:R-:W-:Y:S02]  /*1c60*/  IADD3 R4, P0, PT, R4, 0x800, RZ ;  /* 0x0000080004047810 */ /* 0x000fe40007f1e0ff */
[----:B------:R-:W-:Y:S02]  /*1c70*/  IADD3 R6, P3, PT, R11, 0x800, RZ ;  /* 0x000008000b067810 */ /* 0x000fe40007f7e0ff */
[----:B------:R-:W-:Y:S01]  /*1c80*/  ISETP.GT.AND P4, PT, R7, 0xc00, PT ;  /* 0x00000c000700780c */ /* 0x000fe20003f84270 */
[----:B------:R-:W-:Y:S01]  /*1c90*/  IMAD.X R5, RZ, RZ, R5, P0 ;  /* 0x000000ffff057224 */ /* 0x000fe200000e0605 */
[----:B------:R-:W-:Y:S02]  /*1ca0*/  IADD3.X R3, PT, PT, RZ, UR5, R3, P2, P1 ;  /* 0x00000005ff037c10 */ /* 0x000fe400097e2403 */
[----:B------:R-:W-:-:S02]  /*1cb0*/  IADD3.X R7, PT, PT, RZ, R10, RZ, P3, !PT ;  /* 0x0000000aff077210 */ /* 0x000fc40001ffe4ff */
[----:B------:R-:W-:-:S07]  /*1cc0*/  PLOP3.LUT P0, PT, PT, PT, PT, 0x80, 0x8 ;  /* 0x000000000008781c */ /* 0x000fce0003f0f070 */
[----:B------:R-:W-:Y:S06]  /*1cd0*/  @!P4 BRA `(.L_x_103) ;  /* 0x000000040034c947 */ /* 0x000fec0003800000 */
[----:B------:R-:W-:Y:S02]  /*1ce0*/  PLOP3.LUT P0, PT, PT, PT, PT, 0x8, 0x80 ;  /* 0x000000000080781c */ /* 0x000fe40003f0e170 */
[----:B------:R-:W-:-:S11]  /*1cf0*/  IADD3 R10, PT, PT, R8, -0xc00, RZ ;  /* 0xfffff400080a7810 */ /* 0x000fd60007ffe0ff */
.L_x_104:
        /* <DEDUP_REMOVED lines=18> */
[----:B--2---:R-:W-:-:S05]  /*1e20*/  FFMA R11, R0, R9, R11 ;  /* 0x00000009000b7223 */ /* 0x004fca000000000b */
[----:B------:R0:W-:Y:S01]  /*1e30*/  STG.E desc[UR6][R6.64+-0x800], R11 ;  /* 0xfff8000b06007986 */ /* 0x0001e2000c101906 */
[----:B---3--:R-:W-:-:S03]  /*1e40*/  FFMA R9, R0, R13, R12 ;  /* 0x0000000d00097223 */ /* 0x008fc6000000000c */
[----:B------:R-:W2:Y:S04]  /*1e50*/  LDG.E.CONSTANT R12, desc[UR6][R4.64+0x1800] ;  /* 0x00180006040c7981 */ /* 0x000ea8000c1e9900 */
[----:B------:R-:W3:Y:S01]  /*1e60*/  LDG.E.CONSTANT R13, desc[UR6][R2.64+0x1c00] ;  /* 0x001c0006020d7981 */ /* 0x000ee2000c1e9900 */
[----:B----4-:R-:W-:-:S03]  /*1e70*/  FFMA R21, R0, R19, R21 ;  /* 0x0000001300157223 */ /* 0x010fc60000000015 */
[----:B0-----:R-:W2:Y:S04]  /*1e80*/  LDG.E.CONSTANT R11, desc[UR6][R2.64+0x1800] ;  /* 0x00180006020b7981 */ /* 0x001ea8000c1e9900 */
[----:B------:R-:W4:Y:S01]  /*1e90*/  LDG.E.CONSTANT R19, desc[UR6][R2.64+0x1400] ;  /* 0x0014000602137981 */ /* 0x000f22000c1e9900 */
[----:B-----5:R-:W-:-:S03]  /*1ea0*/  FFMA R23, R0, R23, R25 ;  /* 0x0000001700177223 */ /* 0x020fc60000000019 */
[----:B------:R0:W-:Y:S01]  /*1eb0*/  STG.E desc[UR6][R6.64+-0x400], R9 ;  /* 0xfffc000906007986 */ /* 0x0001e2000c101906 */
[----:B------:R-:W-:-:S03]  /*1ec0*/  FFMA R27, R0, R27, R20 ;  /* 0x0000001b001b7223 */ /* 0x000fc60000000014 */
[----:B------:R-:W5:Y:S04]  /*1ed0*/  LDG.E.CONSTANT R20, desc[UR6][R2.64+0x2400] ;  /* 0x0024000602147981 */ /* 0x000f68000c1e9900 */
[----:B0-----:R-:W5:Y:S01]  /*1ee0*/  LDG.E.CONSTANT R9, desc[UR6][R4.64+0x3400] ;  /* 0x0034000604097981 */ /* 0x001f62000c1e9900 */
[----:B------:R-:W-:-:S03]  /*1ef0*/  FFMA R25, R0, R15, R16 ;  /* 0x0000000f00197223 */ /* 0x000fc60000000010 */
[----:B------:R0:W-:Y:S01]  /*1f00*/  STG.E desc[UR6][R6.64+0x800], R27 ;  /* 0x0008001b06007986 */ /* 0x0001e2000c101906 */
[----:B------:R-:W-:-:S03]  /*1f10*/  FFMA R15, R0, R29, R22 ;  /* 0x0000001d000f7223 */ /* 0x000fc60000000016 */
[----:B------:R1:W-:Y:S04]  /*1f20*/  STG.E desc[UR6][R6.64+0xc00], R25 ;  /* 0x000c001906007986 */ /* 0x0003e8000c101906 */
[----:B------:R-:W5:Y:S04]  /*1f30*/  LDG.E.CONSTANT R16, desc[UR6][R2.64+0x2000] ;  /* 0x0020000602107981 */ /* 0x000f68000c1e9900 */
[----:B------:R-:W5:Y:S04]  /*1f40*/  LDG.E.CONSTANT R22, desc[UR6][R4.64+0x2400] ;  /* 0x0024000604167981 */ /* 0x000f68000c1e9900 */
[----:B0-----:R-:W5:Y:S04]  /*1f50*/  LDG.E.CONSTANT R27, desc[UR6][R4.64+0x2800] ;  /* 0x00280006041b7981 */ /* 0x001f68000c1e9900 */
[----:B-1----:R-:W5:Y:S01]  /*1f60*/  LDG.E.CONSTANT R25, desc[UR6][R2.64+0x2c00] ;  /* 0x002c000602197981 */ /* 0x002f62000c1e9900 */
[----:B---3--:R-:W-:-:S03]  /*1f70*/  FFMA R13, R0, R13, R14 ;  /* 0x0000000d000d7223 */ /* 0x008fc6000000000e */
[----:B------:R-:W3:Y:S01]  /*1f80*/  LDG.E.CONSTANT R14, desc[UR6][R4.64+0x3000] ;  /* 0x00300006040e7981 */ /* 0x000ee2000c1e9900 */
[----:B--2---:R-:W-:-:S03]  /*1f90*/  FFMA R29, R0, R11, R12 ;  /* 0x0000000b001d7223 */ /* 0x004fc6000000000c */
[----:B------:R-:W2:Y:S01]  /*1fa0*/  LDG.E.CONSTANT R12, desc[UR6][R2.64+0x3400] ;  /* 0x00340006020c7981 */ /* 0x000ea2000c1e9900 */
[----:B----4-:R-:W-:-:S03]  /*1fb0*/  FFMA R19, R0, R19, R18 ;  /* 0x0000001300137223 */ /* 0x010fc60000000012 */
[----:B------:R0:W4:Y:S04]  /*1fc0*/  LDG.E.CONSTANT R18, desc[UR6][R4.64+0x2000] ;  /* 0x0020000604127981 */ /* 0x000128000c1e9900 */
[----:B------:R1:W3:Y:S01]  /*1fd0*/  LDG.E.CONSTANT R11, desc[UR6][R2.64+0x3000] ;  /* 0x00300006020b7981 */ /* 0x0002e2000c1e9900 */
[----:B------:R-:W-:-:S05]  /*1fe0*/  VIADD R17, R17, 0x1000 ;  /* 0x0000100011117836 */ /* 0x000fca0000000000 */
[----:B------:R-:W-:Y:S01]  /*1ff0*/  ISETP.GE.AND P4, PT, R17, R10, PT ;  /* 0x0000000a1100720c */ /* 0x000fe20003f86270 */
[----:B------:R-:W-:Y:S01]  /*2000*/  STG.E desc[UR6][R6.64], R21 ;  /* 0x0000001506007986 */ /* 0x000fe2000c101906 */
[----:B0-----:R-:W-:-:S03]  /*2010*/  IADD3 R4, P2, PT, R4, 0x4000, RZ ;  /* 0x0000400004047810 */ /* 0x001fc60007f5e0ff */
[----:B------:R5:W-:Y:S01]  /*2020*/  STG.E desc[UR6][R6.64+0x400], R23 ;  /* 0x0004001706007986 */ /* 0x000be2000c101906 */
[----:B-1----:R-:W-:-:S03]  /*2030*/  IADD3 R2, P1, PT, R2, 0x4000, RZ ;  /* 0x0000400002027810 */ /* 0x002fc60007f3e0ff */
[----:B------:R0:W-:Y:S01]  /*2040*/  STG.E desc[UR6][R6.64+0x1c00], R13 ;  /* 0x001c000d06007986 */ /* 0x0001e2000c101906 */
[----:B------:R-:W-:Y:S01]  /*2050*/  IADD3.X R3, PT, PT, RZ, R3, RZ, P1, !PT ;  /* 0x00000003ff037210 */ /* 0x000fe20000ffe4ff */
[----:B------:R-:W-:Y:S02]  /*2060*/  IMAD.X R5, RZ, RZ, R5, P2 ;  /* 0x000000ffff057224 */ /* 0x000fe400010e0605 */
[----:B------:R-:W-:Y:S04]  /*2070*/  STG.E desc[UR6][R6.64+0x1000], R15 ;  /* 0x0010000f06007986 */ /* 0x000fe8000c101906 */
[----:B------:R-:W-:Y:S01]  /*2080*/  STG.E desc[UR6][R6.64+0x1400], R19 ;  /* 0x0014001306007986 */ /* 0x000fe2000c101906 */
[C---:B-----5:R-:W-:Y:S01]  /*2090*/  FFMA R23, R0.reuse, R20, R22 ;  /* 0x0000001400177223 */ /* 0x060fe20000000016 */
[C---:B------:R-:W-:Y:S01]  /*20a0*/  FFMA R27, R0.reuse, R24, R27 ;  /* 0x00000018001b7223 */ /* 0x040fe2000000001b */
[C---:B------:R-:W-:Y:S01]  /*20b0*/  FFMA R25, R0.reuse, R25, R26 ;  /* 0x0000001900197223 */ /* 0x040fe2000000001a */
[----:B------:R-:W-:Y:S04]  /*20c0*/  STG.E desc[UR6][R6.64+0x1800], R29 ;  /* 0x0018001d06007986 */ /* 0x000fe8000c101906 */
[----:B------:R-:W-:Y:S04]  /*20d0*/  STG.E desc[UR6][R6.64+0x2400], R23 ;  /* 0x0024001706007986 */ /* 0x000fe8000c101906 */
[----:B------:R-:W-:Y:S04]  /*20e0*/  STG.E desc[UR6][R6.64+0x2800], R27 ;  /* 0x0028001b06007986 */ /* 0x000fe8000c101906 */
[----:B------:R-:W-:Y:S01]  /*20f0*/  STG.E desc[UR6][R6.64+0x2c00], R25 ;  /* 0x002c001906007986 */ /* 0x000fe2000c101906 */
[----:B--2---:R-:W-:Y:S01]  /*2100*/  FFMA R9, R0, R12, R9 ;  /* 0x0000000c00097223 */ /* 0x004fe20000000009 */
[----:B------:R-:W-:Y:S01]  /*2110*/  IADD3 R12, P3, PT, R6, 0x4000, RZ ;  /* 0x00004000060c7810 */ /* 0x000fe20007f7e0ff */
[----:B----4-:R-:W-:-:S03]  /*2120*/  FFMA R21, R0, R16, R18 ;  /* 0x0000001000157223 */ /* 0x010fc60000000012 */
[----:B0-----:R-:W-:Y:S01]  /*2130*/  IADD3.X R13, PT, PT, RZ, R7, RZ, P3, !PT ;  /* 0x00000007ff0d7210 */ /* 0x001fe20001ffe4ff */
[----:B---3--:R-:W-:Y:S01]  /*2140*/  FFMA R11, R0, R11, R14 ;  /* 0x0000000b000b7223 */ /* 0x008fe2000000000e */
[----:B------:R-:W-:Y:S04]  /*2150*/  STG.E desc[UR6][R6.64+0x2000], R21 ;  /* 0x0020001506007986 */ /* 0x000fe8000c101906 */
[----:B------:R-:W-:Y:S04]  /*2160*/  STG.E desc[UR6][R6.64+0x3000], R11 ;  /* 0x0030000b06007986 */ /* 0x000fe8000c101906 */
[----:B------:R0:W-:Y:S02]  /*2170*/  STG.E desc[UR6][R6.64+0x3400], R9 ;  /* 0x0034000906007986 */ /* 0x0001e4000c101906 */
[----:B0-----:R-:W-:Y:S01]  /*2180*/  IMAD.MOV.U32 R6, RZ, RZ, R12 ;  /* 0x000000ffff067224 */ /* 0x001fe200078e000c */
[----:B------:R-:W-:Y:S01]  /*2190*/  MOV R7, R13 ;  /* 0x0000000d00077202 */ /* 0x000fe20000000f00 */
[----:B------:R-:W-:Y:S06]  /*21a0*/  @!P4 BRA `(.L_x_104) ;  /* 0xfffffff800d4c947 */ /* 0x000fec000383ffff */
.L_x_103:
[----:B------:R-:W-:Y:S05]  /*21b0*/  BSYNC.RECONVERGENT B0 ;  /* 0x0000000000007941 */ /* 0x000fea0003800200 */
.L_x_102:
[----:B------:R-:W-:Y:S01]  /*21c0*/  IMAD.IADD R9, R8, 0x1, -R17 ;  /* 0x0000000108097824 */ /* 0x000fe200078e0a11 */
[----:B------:R-:W-:Y:S04]  /*21d0*/  BSSY.RECONVERGENT B0, `(.L_x_105) ;  /* 0x000002d000007945 */ /* 0x000fe80003800200 */
[----:B------:R-:W-:-:S13]  /*21e0*/  ISETP.GT.AND P1, PT, R9, 0x400, PT ;  /* 0x000004000900780c */ /* 0x000fda0003f24270 */
[----:B------:R-:W-:Y:S05]  /*21f0*/  @!P1 BRA `(.L_x_106) ;  /* 0x0000000000a89947 */ /* 0x000fea0003800000 */
        /* <DEDUP_REMOVED lines=14> */
[----:B------:R0:W5:Y:S04]  /*22e0*/  LDG.E.CONSTANT R12, desc[UR6][R2.64+0x1000] ;  /* 0x00100006020c7981 */ /* 0x000168000c1e9900 */
[----:B------:R1:W5:Y:S01]  /*22f0*/  LDG.E.CONSTANT R11, desc[UR6][R4.64+0x1000] ;  /* 0x00100006040b7981 */ /* 0x000362000c1e9900 */
[----:B------:R-:W-:Y:S01]  /*2300*/  PLOP3.LUT P0, PT, PT, PT, PT, 0x8, 0x80 ;  /* 0x000000000080781c */ /* 0x000fe20003f0e170 */
[----:B------:R-:W-:Y:S01]  /*2310*/  VIADD R17, R17, 0x800 ;  /* 0x0000080011117836 */ /* 0x000fe20000000000 */
[----:B0-----:R-:W-:-:S02]  /*2320*/  IADD3 R2, P1, PT, R2, 0x2000, RZ ;  /* 0x0000200002027810 */ /* 0x001fc40007f3e0ff */
[----:B-1----:R-:W-:Y:S02]  /*2330*/  IADD3 R4, P2, PT, R4, 0x2000, RZ ;  /* 0x0000200004047810 */ /* 0x002fe40007f5e0ff */
[----:B------:R-:W-:-:S03]  /*2340*/  IADD3.X R3, PT, PT, RZ, R3, RZ, P1, !PT ;  /* 0x00000003ff037210 */ /* 0x000fc60000ffe4ff */
[----:B------:R-:W-:Y:S02]  /*2350*/  IMAD.X R5, RZ, RZ, R5, P2 ;  /* 0x000000ffff057224 */ /* 0x000fe400010e0605 */
[C---:B--2---:R-:W-:Y:S01]  /*2360*/  FFMA R15, R0.reuse, R15, R19 ;  /* 0x0000000f000f7223 */ /* 0x044fe20000000013 */
[----:B---3--:R-:W-:Y:S01]  /*2370*/  FFMA R9, R0, R10, R9 ;  /* 0x0000000a00097223 */ /* 0x008fe20000000009 */
[----:B------:R-:W-:-:S03]  /*2380*/  IADD3 R10, P3, PT, R6, 0x2000, RZ ;  /* 0x00002000060a7810 */ /* 0x000fc60007f7e0ff */
[----:B------:R0:W-:Y:S01]  /*2390*/  STG.E desc[UR6][R6.64+-0x800], R15 ;  /* 0xfff8000f06007986 */ /* 0x0001e2000c101906 */
[----:B----4-:R-:W-:-:S03]  /*23a0*/  FFMA R21, R0, R21, R16 ;  /* 0x0000001500157223 */ /* 0x010fc60000000010 */
[----:B------:R-:W-:Y:S01]  /*23b0*/  STG.E desc[UR6][R6.64+0x1400], R9 ;  /* 0x0014000906007986 */ /* 0x000fe2000c101906 */
[----:B0-----:R-:W-:Y:S01]  /*23c0*/  IADD3.X R15, PT, PT, RZ, R7, RZ, P3, !PT ;  /* 0x00000007ff0f7210 */ /* 0x001fe20001ffe4ff */
[C---:B-----5:R-:W-:Y:S02]  /*23d0*/  FFMA R23, R0.reuse, R23, R18 ;  /* 0x0000001700177223 */ /* 0x060fe40000000012 */
[----:B------:R-:W-:Y:S01]  /*23e0*/  STG.E desc[UR6][R6.64+-0x400], R21 ;  /* 0xfffc001506007986 */ /* 0x000fe2000c101906 */
[----:B------:R-:W-:-:S03]  /*23f0*/  FFMA R25, R0, R25, R27 ;  /* 0x0000001900197223 */ /* 0x000fc6000000001b */
[----:B------:R-:W-:Y:S01]  /*2400*/  STG.E desc[UR6][R6.64], R23 ;  /* 0x0000001706007986 */ /* 0x000fe2000c101906 */
[----:B------:R-:W-:-:S03]  /*2410*/  FFMA R29, R0, R29, R20 ;  /* 0x0000001d001d7223 */ /* 0x000fc60000000014 */
[----:B------:R-:W-:Y:S01]  /*2420*/  STG.E desc[UR6][R6.64+0x400], R25 ;  /* 0x0004001906007986 */ /* 0x000fe2000c101906 */
[----:B------:R-:W-:-:S03]  /*2430*/  FFMA R13, R0, R13, R14 ;  /* 0x0000000d000d7223 */ /* 0x000fc6000000000e */
[----:B------:R-:W-:Y:S01]  /*2440*/  STG.E desc[UR6][R6.64+0x800], R29 ;  /* 0x0008001d06007986 */ /* 0x000fe2000c101906 */
[----:B------:R-:W-:-:S03]  /*2450*/  FFMA R11, R0, R12, R11 ;  /* 0x0000000c000b7223 */ /* 0x000fc6000000000b */
[----:B------:R-:W-:Y:S04]  /*2460*/  STG.E desc[UR6][R6.64+0xc00], R13 ;  /* 0x000c000d06007986 */ /* 0x000fe8000c101906 */
[----:B------:R0:W-:Y:S02]  /*2470*/  STG.E desc[UR6][R6.64+0x1000], R11 ;  /* 0x0010000b06007986 */ /* 0x0001e4000c101906 */
[----:B0-----:R-:W-:Y:S01]  /*2480*/  MOV R6, R10 ;  /* 0x0000000a00067202 */ /* 0x001fe20000000f00 */
[----:B------:R-:W-:-:S07]  /*2490*/  IMAD.MOV.U32 R7, RZ, RZ, R15 ;  /* 0x000000ffff077224 */ /* 0x000fce00078e000f */
.L_x_106:
[----:B------:R-:W-:Y:S05]  /*24a0*/  BSYNC.RECONVERGENT B0 ;  /* 0x0000000000007941 */ /* 0x000fea0003800200 */
.L_x_105:
[----:B------:R-:W-:-:S13]  /*24b0*/  ISETP.LT.OR P0, PT, R17, R8, P0 ;  /* 0x000000081100720c */ /* 0x000fda0000701670 */
[----:B------:R-:W-:Y:S05]  /*24c0*/  @!P0 EXIT ;  /* 0x000000000000894d */ /* 0x000fea0003800000 */
[----:B------:R-:W2:Y:S04]  /*24d0*/  LDG.E.CONSTANT R9, desc[UR6][R2.64+-0x800] ;  /* 0xfff8000602097981 */ /* 0x000ea8000c1e9900 */
[----:B------:R-:W3:Y:S04]  /*24e0*/  LDG.E.CONSTANT R13, desc[UR6][R2.64+-0x400] ;  /* 0xfffc0006020d7981 */ /* 0x000ee8000c1e9900 */
[----:B------:R-:W4:Y:S04]  /*24f0*/  LDG.E.CONSTANT R15, desc[UR6][R2.64] ;  /* 0x00000006020f7981 */ /* 0x000f28000c1e9900 */
[----:B------:R-:W5:Y:S04]  /*2500*/  LDG.E.CONSTANT R17, desc[UR6][R2.64+0x400] ;  /* 0x0004000602117981 */ /* 0x000f68000c1e9900 */
[----:B------:R-:W2:Y:S04]  /*2510*/  LDG.E.CONSTANT R11, desc[UR6][R4.64+-0x800] ;  /* 0xfff80006040b7981 */ /* 0x000ea8000c1e9900 */
[----:B------:R-:W3:Y:S04]  /*2520*/  LDG.E.CONSTANT R8, desc[UR6][R4.64+-0x400] ;  /* 0xfffc000604087981 */ /* 0x000ee8000c1e9900 */
[----:B------:R-:W4:Y:S04]  /*2530*/  LDG.E.CONSTANT R10, desc[UR6][R4.64] ;  /* 0x00000006040a7981 */ /* 0x000f28000c1e9900 */
[----:B------:R-:W5:Y:S01]  /*2540*/  LDG.E.CONSTANT R12, desc[UR6][R4.64+0x400] ;  /* 0x00040006040c7981 */ /* 0x000f62000c1e9900 */
[C---:B--2---:R-:W-:Y:S01]  /*2550*/  FFMA R9, R0.reuse, R9, R11 ;  /* 0x0000000900097223 */ /* 0x044fe2000000000b */
[----:B---3--:R-:W-:-:S04]  /*2560*/  FFMA R13, R0, R13, R8 ;  /* 0x0000000d000d7223 */ /* 0x008fc80000000008 */
[----:B------:R-:W-:Y:S01]  /*2570*/  STG.E desc[UR6][R6.64+-0x800], R9 ;  /* 0xfff8000906007986 */ /* 0x000fe2000c101906 */
[----:B----4-:R-:W-:-:S03]  /*2580*/  FFMA R15, R0, R15, R10 ;  /* 0x0000000f000f7223 */ /* 0x010fc6000000000a */
[----:B------:R-:W-:Y:S01]  /*2590*/  STG.E desc[UR6][R6.64+-0x400], R13 ;  /* 0xfffc000d06007986 */ /* 0x000fe2000c101906 */
[----:B-----5:R-:W-:-:S03]  /*25a0*/  FFMA R17, R0, R17, R12 ;  /* 0x0000001100117223 */ /* 0x020fc6000000000c */
[----:B------:R-:W-:Y:S04]  /*25b0*/  STG.E desc[UR6][R6.64], R15 ;  /* 0x0000000f06007986 */ /* 0x000fe8000c101906 */
[----:B------:R-:W-:Y:S01]  /*25c0*/  STG.E desc[UR6][R6.64+0x400], R17 ;  /* 0x0004001106007986 */ /* 0x000fe2000c101906 */
[----:B------:R-:W-:Y:S05]  /*25d0*/  EXIT ;  /* 0x000000000000794d */ /* 0x000fea0003800000 */
.L_x_89:
[----:B------:R-:W0:Y:S02]  /*25e0*/  LDCU.64 UR8, c[0x0][0x390] ;  /* 0x00007200ff0877ac */ /* 0x000e240008000a00 */
[----:B0-----:R-:W-:-:S04]  /*25f0*/  UISETP.NE.U32.AND UP0, UPT, UR8, URZ, UPT ;  /* 0x000000ff0800728c */ /* 0x001fc8000bf05070 */
[----:B------:R-:W-:-:S09]  /*2600*/  UISETP.NE.AND.EX UP0, UPT, UR9, URZ, UPT, UP0 ;  /* 0x000000ff0900728c */ /* 0x000fd2000bf05300 */
[----:B------:R-:W-:Y:S05]  /*2610*/  BRA.U UP0, `(.L_x_107) ;  /* 0x0000000d00d47547 */ /* 0x000fea000b800000 */
        /* <DEDUP_REMOVED lines=29> */
.L_x_110:
[----:B------:R-:W-:Y:S01]  /*27f0*/  MOV R7, R13 ;  /* 0x0000000d00077202 */ /* 0x000fe20000000f00 */
[----:B0-----:R-:W-:Y:S01]  /*2800*/  IMAD.MOV.U32 R2, RZ, RZ, R14 ;  /* 0x000000ffff027224 */ /* 0x001fe200078e000e */
[----:B------:R-:W-:-:S04]  /*2810*/  MOV R3, R15 ;  /* 0x0000000f00037202 */ /* 0x000fc80000000f00 */
[----:B------:R0:W2:Y:S04]  /*2820*/  LDG.E.CONSTANT R7, desc[UR6][R6.64] ;  /* 0x0000000606077981 */ /* 0x0000a8000c1e9900 */
[----:B------:R1:W3:Y:S01]  /*2830*/  LDG.E.CONSTANT R2, desc[UR6][R2.64] ;  /* 0x0000000602027981 */ /* 0x0002e2000c1e9900 */
[----:B------:R-:W-:Y:S01]  /*2840*/  VIADD R10, R10, 0x1 ;  /* 0x000000010a0a7836 */ /* 0x000fe20000000000 */
[----:B------:R-:W-:-:S04]  /*2850*/  IADD3 R14, P3, PT, R14, 0x400, RZ ;  /* 0x000004000e0e7810 */ /* 0x000fc80007f7e0ff */
[----:B------:R-:W-:Y:S01]  /*2860*/  ISETP.NE.AND P1, PT, R10, RZ, PT ;  /* 0x000000ff0a00720c */ /* 0x000fe20003f25270 */
[----:B------:R-:W-:Y:S01]  /*2870*/  IMAD.X R15, RZ, RZ, R15, P3 ;  /* 0x000000ffff0f7224 */ /* 0x000fe200018e060f */
[----:B0-----:R-:W-:Y:S02]  /*2880*/  IADD3 R6, P4, PT, R6, 0x400, RZ ;  /* 0x0000040006067810 */ /* 0x001fe40007f9e0ff */
[----:B-1----:R-:W-:Y:S02]  /*2890*/  MOV R3, R9 ;  /* 0x0000000900037202 */ /* 0x002fe40000000f00 */
[----:B------:R-:W-:Y:S01]  /*28a0*/  IADD3.X R13, PT, PT, RZ, R13, RZ, P4, !PT ;  /* 0x0000000dff0d7210 */ /* 0x000fe200027fe4ff */
[----:B--2---:R-:W-:-:S04]  /*28b0*/  FMUL R11, R0, R7 ;  /* 0x00000007000b7220 */ /* 0x004fc80000400000 */
[----:B---3--:R-:W-:Y:S01]  /*28c0*/  FFMA R11, R2, R11, RZ ;  /* 0x0000000b020b7223 */ /* 0x008fe200000000ff */
[----:B------:R-:W-:Y:S01]  /*28d0*/  IMAD.MOV.U32 R2, RZ, RZ, R8 ;  /* 0x000000ffff027224 */ /* 0x000fe200078e0008 */
[----:B------:R-:W-:-:S04]  /*28e0*/  IADD3 R8, P2, PT, R8, 0x400, RZ ;  /* 0x0000040008087810 */ /* 0x000fc80007f5e0ff */
[----:B------:R0:W-:Y:S01]  /*28f0*/  STG.E desc[UR6][R2.64], R11 ;  /* 0x0000000b02007986 */ /* 0x0001e2000c101906 */
[----:B------:R-:W-:Y:S01]  /*2900*/  IADD3.X R9, PT, PT, RZ, R9, RZ, P2, !PT ;  /* 0x00000009ff097210 */ /* 0x000fe200017fe4ff */
[----:B------:R-:W-:Y:S07]  /*2910*/  @P1 BRA `(.L_x_110) ;  /* 0xfffffffc00b41947 */ /* 0x000fee000383ffff */
.L_x_109:
[----:B------:R-:W-:Y:S05]  /*2920*/  BSYNC.RECONVERGENT B0 ;  /* 0x0000000000007941 */ /* 0x000fea0003800200 */
.L_x_108:
[----:B------:R-:W-:Y:S05]  /*2930*/  @!P0 EXIT ;  /* 0x000000000000894d */ /* 0x000fea0003800000 */
[----:B------:R-:W1:Y:S01]  /*2940*/  LDCU.64 UR4, c[0x0][0x380] ;  /* 0x00007000ff0477ac */ /* 0x000e620008000a00 */
[----:B------:R-:W2:Y:S01]  /*2950*/  LDC.64 R6, c[0x0][0x388] ;  /* 0x0000e200ff067b82 */ /* 0x000ea20000000a00 */
[C---:B0-----:R-:W-:Y:S01]  /*2960*/  SHF.L.U64.HI R3, R4.reuse, 0x2, R5 ;  /* 0x0000000204037819 */ /* 0x041fe20000010205 */
[C---:B------:R-:W-:Y:S01]  /*2970*/  IMAD.SHL.U32 R2, R4.reuse, 0x4, RZ ;  /* 0x0000000404027824 */ /* 0x040fe200078e00ff */
[----:B------:R-:W0:Y:S01]  /*2980*/  LDCU.64 UR8, c[0x0][0x398] ;  /* 0x00007300ff0877ac */ /* 0x000e220008000a00 */
[----:B------:R-:W-:Y:S01]  /*2990*/  IADD3 R4, P0, PT, R4, R17, RZ ;  /* 0x0000001104047210 */ /* 0x000fe20007f1e0ff */
[----:B------:R-:W-:Y:S01]  /*29a0*/  BSSY.RECONVERGENT B0, `(.L_x_111) ;  /* 0x000006e000007945 */ /* 0x000fe20003800200 */
[----:B------:R-:W-:Y:S02]  /*29b0*/  IMAD.WIDE.U32 R2, R17, 0x4, R2 ;  /* 0x0000000411027825 */ /* 0x000fe400078e0002 */
[----:B------:R-:W-:Y:S02]  /*29c0*/  IADD3.X R5, PT, PT, RZ, R5, RZ, P0, !PT ;  /* 0x00000005ff057210 */ /* 0x000fe400007fe4ff */
[----:B-1----:R-:W-:Y:S01]  /*29d0*/  IADD3 R10, P1, PT, R2, UR4, RZ ;  /* 0x00000004020a7c10 */ /* 0x002fe2000ff3e0ff */
[----:B------:R-:W-:Y:S01]  /*29e0*/  IMAD.IADD R2, R16, 0x1, -R17 ;  /* 0x0000000110027824 */ /* 0x000fe200078e0a11 */
[----:B0-----:R-:W-:-:S04]  /*29f0*/  LEA R14, P0, R4, UR8, 0x2 ;  /* 0x00000008040e7c11 */ /* 0x001fc8000f8010ff */
[----:B------:R-:W-:Y:S01]  /*2a00*/  ISETP.GT.AND P4, PT, R2, 0xc00, PT ;  /* 0x00000c000200780c */ /* 0x000fe20003f84270 */
[----:B--2---:R-:W-:Y:S01]  /*2a10*/  IMAD.WIDE.U32 R6, R17, 0x4, R6 ;  /* 0x0000000411067825 */ /* 0x004fe200078e0006 */
[----:B------:R-:W-:Y:S02]  /*2a20*/  LEA.HI.X R5, R4, UR9, R5, 0x2, P0 ;  /* 0x0000000904057c11 */ /* 0x000fe400080f1405 */
[----:B------:R-:W-:Y:S02]  /*2a30*/  IADD3 R10, P2, PT, R10, 0x800, RZ ;  /* 0x000008000a0a7810 */ /* 0x000fe40007f5e0ff */
[----:B------:R-:W-:Y:S02]  /*2a40*/  IADD3 R12, P0, PT, R6, 0x800, RZ ;  /* 0x00000800060c7810 */ /* 0x000fe40007f1e0ff */
[----:B------:R-:W-:Y:S02]  /*2a50*/  IADD3 R14, P3, PT, R14, 0x800, RZ ;  /* 0x000008000e0e7810 */ /* 0x000fe40007f7e0ff */
[----:B------:R-:W-:Y:S01]  /*2a60*/  IADD3.X R11, PT, PT, RZ, UR5, R3, P2, P1 ;  /* 0x00000005ff0b7c10 */ /* 0x000fe200097e2403 */
[----:B------:R-:W-:Y:S01]  /*2a70*/  IMAD.X R13, RZ, RZ, R7, P0 ;  /* 0x000000ffff0d7224 */ /* 0x000fe200000e0607 */
[----:B------:R-:W-:-:S02]  /*2a80*/  IADD3.X R15, PT, PT, RZ, R5, RZ, P3, !PT ;  /* 0x00000005ff0f7210 */ /* 0x000fc40001ffe4ff */
[----:B------:R-:W-:Y:S01]  /*2a90*/  PLOP3.LUT P0, PT, PT, PT, PT, 0x80, 0x8 ;  /* 0x000000000008781c */ /* 0x000fe20003f0f070 */
[----:B------:R-:W-:-:S12]  /*2aa0*/  @!P4 BRA `(.L_x_112) ;  /* 0x000000040074c947 */ /* 0x000fd80003800000 */
[----:B------:R-:W-:Y:S02]  /*2ab0*/  PLOP3.LUT P0, PT, PT, PT, PT, 0x8, 0x80 ;  /* 0x000000000080781c */ /* 0x000fe40003f0e170 */
[----:B------:R-:W-:-:S11]  /*2ac0*/  IADD3 R18, PT, PT, R16, -0xc00, RZ ;  /* 0xfffff40010127810 */ /* 0x000fd60007ffe0ff */
.L_x_113:
        /* <DEDUP_REMOVED lines=16> */
[----:B--2---:R-:W-:-:S04]  /*2bd0*/  FMUL R3, R0, R3 ;  /* 0x0000000300037220 */ /* 0x004fc80000400000 */
[----:B---3--:R-:W-:Y:S02]  /*2be0*/  FFMA R24, R2, R3, RZ ;  /* 0x0000000302187223 */ /* 0x008fe400000000ff */
[----:B------:R-:W2:Y:S04]  /*2bf0*/  LDG.E.CONSTANT R2, desc[UR6][R12.64+0x1400] ;  /* 0x001400060c027981 */ /* 0x000ea8000c1e9900 */
[----:B------:R-:W3:Y:S01]  /*2c00*/  LDG.E.CONSTANT R3, desc[UR6][R12.64+0x1800] ;  /* 0x001800060c037981 */ /* 0x000ee2000c1e9900 */
[C---:B----4-:R-:W-:Y:S01]  /*2c10*/  FMUL R22, R0.reuse, R22 ;  /* 0x0000001600167220 */ /* 0x050fe20000400000 */
[----:B-----5:R-:W-:-:S03]  /*2c20*/  FMUL R29, R0, R29 ;  /* 0x0000001d001d7220 */ /* 0x020fc60000400000 */
[----:B------:R-:W-:Y:S01]  /*2c30*/  FFMA R22, R9, R22, RZ ;  /* 0x0000001609167223 */ /* 0x000fe200000000ff */
[----:B------:R0:W-:Y:S01]  /*2c40*/  STG.E desc[UR6][R14.64+-0x800], R24 ;  /* 0xfff800180e007986 */ /* 0x0001e2000c101906 */
[C---:B------:R-:W-:Y:S01]  /*2c50*/  FMUL R25, R0.reuse, R25 ;  /* 0x0000001900197220 */ /* 0x040fe20000400000 */
[C---:B------:R-:W-:Y:S01]  /*2c60*/  FMUL R26, R0.reuse, R27 ;  /* 0x0000001b001a7220 */ /* 0x040fe20000400000 */
[----:B------:R-:W-:Y:S01]  /*2c70*/  FMUL R9, R0, R20 ;  /* 0x0000001400097220 */ /* 0x000fe20000400000 */
[----:B------:R-:W-:Y:S01]  /*2c80*/  FFMA R29, R6, R29, RZ ;  /* 0x0000001d061d7223 */ /* 0x000fe200000000ff */
[----:B------:R-:W-:Y:S01]  /*2c90*/  STG.E desc[UR6][R14.64+-0x400], R22 ;  /* 0xfffc00160e007986 */ /* 0x000fe2000c101906 */
[----:B0-----:R-:W-:-:S03]  /*2ca0*/  FFMA R24, R4, R25, RZ ;  /* 0x0000001904187223 */ /* 0x001fc600000000ff */
[----:B------:R0:W-:Y:S01]  /*2cb0*/  STG.E desc[UR6][R14.64+0x400], R29 ;  /* 0x0004001d0e007986 */ /* 0x0001e2000c101906 */
[----:B------:R-:W-:-:S03]  /*2cc0*/  FFMA R27, R5, R26, RZ ;  /* 0x0000001a051b7223 */ /* 0x000fc600000000ff */
[----:B------:R-:W4:Y:S01]  /*2cd0*/  LDG.E.CONSTANT R4, desc[UR6][R12.64+0x1c00] ;  /* 0x001c00060c047981 */ /* 0x000f22000c1e9900 */
[----:B------:R-:W-:-:S03]  /*2ce0*/  FMUL R20, R0, R23 ;  /* 0x0000001700147220 */ /* 0x000fc60000400000 */
[----:B------:R-:W5:Y:S01]  /*2cf0*/  LDG.E.CONSTANT R5, desc[UR6][R12.64+0x2000] ;  /* 0x002000060c057981 */ /* 0x000f62000c1e9900 */
[----:B------:R-:W-:-:S03]  /*2d00*/  FMUL R25, R0, R19 ;  /* 0x0000001300197220 */ /* 0x000fc60000400000 */
[----:B------:R-:W4:Y:S01]  /*2d10*/  LDG.E.CONSTANT R23, desc[UR6][R10.64+0x1c00] ;  /* 0x001c00060a177981 */ /* 0x000f22000c1e9900 */
[----:B------:R-:W-:-:S03]  /*2d20*/  FFMA R8, R8, R9, RZ ;  /* 0x0000000908087223 */ /* 0x000fc600000000ff */
[----:B0-----:R-:W5:Y:S04]  /*2d30*/  LDG.E.CONSTANT R29, desc[UR6][R10.64+0x3400] ;  /* 0x003400060a1d7981 */ /* 0x001f68000c1e9900 */
[----:B------:R-:W5:Y:S01]  /*2d40*/  LDG.E.CONSTANT R9, desc[UR6][R10.64+0x2000] ;  /* 0x002000060a097981 */ /* 0x000f62000c1e9900 */
[----:B------:R-:W-:Y:S01]  /*2d50*/  FFMA R7, R7, R20, RZ ;  /* 0x0000001407077223 */ /* 0x000fe200000000ff */
[----:B------:R-:W-:Y:S02]  /*2d60*/  FMUL R22, R0, R21 ;  /* 0x0000001500167220 */ /* 0x000fe40000400000 */
[----:B------:R0:W-:Y:S04]  /*2d70*/  STG.E desc[UR6][R14.64], R27 ;  /* 0x0000001b0e007986 */ /* 0x0001e8000c101906 */
[----:B------:R-:W5:Y:S04]  /*2d80*/  LDG.E.CONSTANT R19, desc[UR6][R10.64+0x2400] ;  /* 0x002400060a137981 */ /* 0x000f68000c1e9900 */
[----:B------:R-:W5:Y:S04]  /*2d90*/  LDG.E.CONSTANT R20, desc[UR6][R10.64+0x3000] ;  /* 0x003000060a147981 */ /* 0x000f68000c1e9900 */
[----:B0-----:R-:W5:Y:S04]  /*2da0*/  LDG.E.CONSTANT R27, desc[UR6][R10.64+0x2c00] ;  /* 0x002c00060a1b7981 */ /* 0x001f68000c1e9900 */
[----:B------:R0:W-:Y:S04]  /*2db0*/  STG.E desc[UR6][R14.64+0x800], R8 ;  /* 0x000800080e007986 */ /* 0x0001e8000c101906 */
[----:B------:R1:W-:Y:S04]  /*2dc0*/  STG.E desc[UR6][R14.64+0xc00], R7 ;  /* 0x000c00070e007986 */ /* 0x0003e8000c101906 */
[----:B------:R-:W5:Y:S04]  /*2dd0*/  LDG.E.CONSTANT R6, desc[UR6][R12.64+0x2c00] ;  /* 0x002c00060c067981 */ /* 0x000f68000c1e9900 */
[----:B0-----:R-:W5:Y:S04]  /*2de0*/  LDG.E.CONSTANT R8, desc[UR6][R12.64+0x2400] ;  /* 0x002400060c087981 */ /* 0x001f68000c1e9900 */
[----:B-1----:R-:W5:Y:S01]  /*2df0*/  LDG.E.CONSTANT R7, desc[UR6][R12.64+0x2800] ;  /* 0x002800060c077981 */ /* 0x002f62000c1e9900 */
[----:B--2---:R-:W-:-:S03]  /*2e00*/  FFMA R21, R2, R25, RZ ;  /* 0x0000001902157223 */ /* 0x004fc600000000ff */
[----:B------:R0:W2:Y:S01]  /*2e10*/  LDG.E.CONSTANT R25, desc[UR6][R10.64+0x2800] ;  /* 0x002800060a197981 */ /* 0x0000a2000c1e9900 */
[----:B---3--:R-:W-:-:S03]  /*2e20*/  FFMA R22, R3, R22, RZ ;  /* 0x0000001603167223 */ /* 0x008fc600000000ff */
[----:B------:R-:W3:Y:S04]  /*2e30*/  LDG.E.CONSTANT R2, desc[UR6][R12.64+0x3400] ;  /* 0x003400060c027981 */ /* 0x000ee8000c1e9900 */
[----:B------:R1:W3:Y:S01]  /*2e40*/  LDG.E.CONSTANT R3, desc[UR6][R12.64+0x3000] ;  /* 0x003000060c037981 */ /* 0x0002e2000c1e9900 */
[----:B------:R-:W-:-:S03]  /*2e50*/  VIADD R17, R17, 0x1000 ;  /* 0x0000100011117836 */ /* 0x000fc60000000000 */
[----:B------:R5:W-:Y:S02]  /*2e60*/  STG.E desc[UR6][R14.64+0x1000], R24 ;  /* 0x001000180e007986 */ /* 0x000be4000c101906 */
[----:B------:R-:W-:Y:S02]  /*2e70*/  ISETP.GE.AND P4, PT, R17, R18, PT ;  /* 0x000000121100720c */ /* 0x000fe40003f86270 */
[----:B0-----:R-:W-:Y:S02]  /*2e80*/  IADD3 R10, P1, PT, R10, 0x4000, RZ ;  /* 0x000040000a0a7810 */ /* 0x001fe40007f3e0ff */
[----:B-1----:R-:W-:Y:S01]  /*2e90*/  IADD3 R12, P2, PT, R12, 0x4000, RZ ;  /* 0x000040000c0c7810 */ /* 0x002fe20007f5e0ff */
[----:B------:R-:W-:Y:S01]  /*2ea0*/  STG.E desc[UR6][R14.64+0x1400], R21 ;  /* 0x001400150e007986 */ /* 0x000fe2000c101906 */
[----:B------:R-:W-:-:S03]  /*2eb0*/  IADD3.X R11, PT, PT, RZ, R11, RZ, P1, !PT ;  /* 0x0000000bff0b7210 */ /* 0x000fc60000ffe4ff */
[----:B------:R-:W-:Y:S01]  /*2ec0*/  STG.E desc[UR6][R14.64+0x1800], R22 ;  /* 0x001800160e007986 */ /* 0x000fe2000c101906 */
[----:B------:R-:W-:Y:S02]  /*2ed0*/  IMAD.X R13, RZ, RZ, R13, P2 ;  /* 0x000000ffff0d7224 */ /* 0x000fe400010e060d */
[C---:B----4-:R-:W-:Y:S01]  /*2ee0*/  FMUL R23, R0.reuse, R23 ;  /* 0x0000001700177220 */ /* 0x050fe20000400000 */
[----:B-----5:R-:W-:-:S03]  /*2ef0*/  FMUL R29, R0, R29 ;  /* 0x0000001d001d7220 */ /* 0x020fc60000400000 */
[----:B------:R-:W-:Y:S01]  /*2f00*/  FFMA R23, R4, R23, RZ ;  /* 0x0000001704177223 */ /* 0x000fe200000000ff */
[----:B------:R-:W-:-:S04]  /*2f10*/  FMUL R24, R0, R9 ;  /* 0x0000000900187220 */ /* 0x000fc80000400000 */
[----:B------:R-:W-:Y:S01]  /*2f20*/  FFMA R5, R5, R24, RZ ;  /* 0x0000001805057223 */ /* 0x000fe200000000ff */
[C---:B------:R-:W-:Y:S01]  /*2f30*/  FMUL R19, R0.reuse, R19 ;  /* 0x0000001300137220 */ /* 0x040fe20000400000 */
[C---:B------:R-:W-:Y:S01]  /*2f40*/  FMUL R20, R0.reuse, R20 ;  /* 0x0000001400147220 */ /* 0x040fe20000400000 */
[----:B------:R-:W-:Y:S02]  /*2f50*/  FMUL R27, R0, R27 ;  /* 0x0000001b001b7220 */ /* 0x000fe40000400000 */
[----:B------:R0:W-:Y:S04]  /*2f60*/  STG.E desc[UR6][R14.64+0x2000], R5 ;  /* 0x002000050e007986 */ /* 0x0001e8000c101906 */
[----:B------:R-:W-:Y:S01]  /*2f70*/  STG.E desc[UR6][R14.64+0x1c00], R23 ;  /* 0x001c00170e007986 */ /* 0x000fe2000c101906 */
[----:B------:R-:W-:Y:S01]  /*2f80*/  FFMA R27, R6, R27, RZ ;  /* 0x0000001b061b7223 */ /* 0x000fe200000000ff */
[----:B------:R-:W-:-:S04]  /*2f90*/  FFMA R19, R8, R19, RZ ;  /* 0x0000001308137223 */ /* 0x000fc800000000ff */
[----:B------:R-:W-:Y:S04]  /*2fa0*/  STG.E desc[UR6][R14.64+0x2c00], R27 ;  /* 0x002c001b0e007986 */ /* 0x000fe8000c101906 */
[----:B------:R-:W-:Y:S01]  /*2fb0*/  STG.E desc[UR6][R14.64+0x2400], R19 ;  /* 0x002400130e007986 */ /* 0x000fe2000c101906 */
[----:B--2---:R-:W-:Y:S01]  /*2fc0*/  FMUL R4, R0, R25 ;  /* 0x0000001900047220 */ /* 0x004fe20000400000 */
[----:B---3--:R-:W-:Y:S01]  /*2fd0*/  FFMA R29, R2, R29, RZ ;  /* 0x0000001d021d7223 */ /* 0x008fe200000000ff */
[----:B------:R-:W-:Y:S02]  /*2fe0*/  IADD3 R2, P3, PT, R14, 0x4000, RZ ;  /* 0x000040000e027810 */ /* 0x000fe40007f7e0ff */
[----:B------:R-:W-:Y:S01]  /*2ff0*/  FFMA R7, R7, R4, RZ ;  /* 0x0000000407077223 */ /* 0x000fe200000000ff */
[----:B------:R-:W-:Y:S01]  /*3000*/  FFMA R3, R3, R20, RZ ;  /* 0x0000001403037223 */ /* 0x000fe200000000ff */
[----:B0-----:R-:W-:Y:S01]  /*3010*/  IADD3.X R5, PT, PT, RZ, R15, RZ, P3, !PT ;  /* 0x0000000fff057210 */ /* 0x001fe20001ffe4ff */
[----:B------:R-:W-:Y:S04]  /*3020*/  STG.E desc[UR6][R14.64+0x3400], R29 ;  /* 0x0034001d0e007986 */ /* 0x000fe8000c101906 */
[----:B------:R-:W-:Y:S04]  /*3030*/  STG.E desc[UR6][R14.64+0x2800], R7 ;  /* 0x002800070e007986 */ /* 0x000fe8000c101906 */
[----:B------:R0:W-:Y:S02]  /*3040*/  STG.E desc[UR6][R14.64+0x3000], R3 ;  /* 0x003000030e007986 */ /* 0x0001e4000c101906 */
[----:B0-----:R-:W-:Y:S01]  /*3050*/  IMAD.MOV.U32 R14, RZ, RZ, R2 ;  /* 0x000000ffff0e7224 */ /* 0x001fe200078e0002 */
[----:B------:R-:W-:Y:S01]  /*3060*/  MOV R15, R5 ;  /* 0x00000005000f7202 */ /* 0x000fe20000000f00 */
[----:B------:R-:W-:Y:S06]  /*3070*/  @!P4 BRA `(.L_x_113) ;  /* 0xfffffff80094c947 */ /* 0x000fec000383ffff */
.L_x_112:
[----:B------:R-:W-:Y:S05]  /*3080*/  BSYNC.RECONVERGENT B0 ;  /* 0x0000000000007941 */ /* 0x000fea0003800200 */
.L_x_111:
        /* <DEDUP_REMOVED lines=15> */
[----:B------:R-:W5:Y:S04]  /*3180*/  LDG.E.CONSTANT R2, desc[UR6][R12.64+0x1400] ;  /* 0x001400060c027981 */ /* 0x000f68000c1e9900 */
[----:B------:R-:W5:Y:S04]  /*3190*/  LDG.E.CONSTANT R9, desc[UR6][R12.64+-0x400] ;  /* 0xfffc00060c097981 */ /* 0x000f68000c1e9900 */
[----:B------:R-:W5:Y:S04]  /*31a0*/  LDG.E.CONSTANT R5, desc[UR6][R12.64+0x800] ;  /* 0x000800060c057981 */ /* 0x000f68000c1e9900 */
[----:B------:R-:W5:Y:S04]  /*31b0*/  LDG.E.CONSTANT R4, desc[UR6][R12.64+0xc00] ;  /* 0x000c00060c047981 */ /* 0x000f68000c1e9900 */
[----:B------:R1:W5:Y:S01]  /*31c0*/  LDG.E.CONSTANT R3, desc[UR6][R12.64+0x1000] ;  /* 0x001000060c037981 */ /* 0x000362000c1e9900 */
[----:B0-----:R-:W-:Y:S01]  /*31d0*/  IADD3 R10, P1, PT, R10, 0x2000, RZ ;  /* 0x000020000a0a7810 */ /* 0x001fe20007f3e0ff */
[----:B------:R-:W-:Y:S01]  /*31e0*/  VIADD R17, R17, 0x800 ;  /* 0x0000080011117836 */ /* 0x000fe20000000000 */
[----:B------:R-:W-:-:S02]  /*31f0*/  PLOP3.LUT P0, PT, PT, PT, PT, 0x8, 0x80 ;  /* 0x000000000080781c */ /* 0x000fc40003f0e170 */
[----:B------:R-:W-:Y:S02]  /*3200*/  IADD3.X R11, PT, PT, RZ, R11, RZ, P1, !PT ;  /* 0x0000000bff0b7210 */ /* 0x000fe40000ffe4ff */
[----:B-1----:R-:W-:-:S05]  /*3210*/  IADD3 R12, P2, PT, R12, 0x2000, RZ ;  /* 0x000020000c0c7810 */ /* 0x002fca0007f5e0ff */
[----:B------:R-:W-:Y:S02]  /*3220*/  IMAD.X R13, RZ, RZ, R13, P2 ;  /* 0x000000ffff0d7224 */ /* 0x000fe400010e060d */
[C---:B--2---:R-:W-:Y:S01]  /*3230*/  FMUL R29, R0.reuse, R29 ;  /* 0x0000001d001d7220 */ /* 0x044fe20000400000 */
[C---:B---3--:R-:W-:Y:S01]  /*3240*/  FMUL R20, R0.reuse, R20 ;  /* 0x0000001400147220 */ /* 0x048fe20000400000 */
[C---:B----4-:R-:W-:Y:S01]  /*3250*/  FMUL R27, R0.reuse, R27 ;  /* 0x0000001b001b7220 */ /* 0x050fe20000400000 */
[----:B-----5:R-:W-:Y:S01]  /*3260*/  FMUL R23, R0, R23 ;  /* 0x0000001700177220 */ /* 0x020fe20000400000 */
[----:B------:R-:W-:Y:S01]  /*3270*/  FFMA R29, R8, R29, RZ ;  /* 0x0000001d081d7223 */ /* 0x000fe200000000ff */
[----:B------:R-:W-:Y:S01]  /*3280*/  FFMA R7, R7, R20, RZ ;  /* 0x0000001407077223 */ /* 0x000fe200000000ff */
[----:B------:R-:W-:Y:S01]  /*3290*/  FFMA R27, R6, R27, RZ ;  /* 0x0000001b061b7223 */ /* 0x000fe200000000ff */
[C---:B------:R-:W-:Y:S01]  /*32a0*/  FMUL R18, R0.reuse, R18 ;  /* 0x0000001200127220 */ /* 0x040fe20000400000 */
[C---:B------:R-:W-:Y:S01]  /*32b0*/  FMUL R6, R0.reuse, R19 ;  /* 0x0000001300067220 */ /* 0x040fe20000400000 */
[C---:B------:R-:W-:Y:S01]  /*32c0*/  FMUL R21, R0.reuse, R21 ;  /* 0x0000001500157220 */ /* 0x040fe20000400000 */
[----:B------:R-:W-:Y:S01]  /*32d0*/  FMUL R8, R0, R25 ;  /* 0x0000001900087220 */ /* 0x000fe20000400000 */
[----:B------:R-:W-:Y:S01]  /*32e0*/  FFMA R23, R2, R23, RZ ;  /* 0x0000001702177223 */ /* 0x000fe200000000ff */
[----:B------:R-:W-:Y:S01]  /*32f0*/  IADD3 R2, P3, PT, R14, 0x2000, RZ ;  /* 0x000020000e027810 */ /* 0x000fe20007f7e0ff */
[----:B------:R0:W-:Y:S01]  /*3300*/  STG.E desc[UR6][R14.64], R7 ;  /* 0x000000070e007986 */ /* 0x0001e2000c101906 */
[----:B------:R-:W-:Y:S01]  /*3310*/  FFMA R9, R9, R18, RZ ;  /* 0x0000001209097223 */ /* 0x000fe200000000ff */
[----:B------:R-:W-:Y:S01]  /*3320*/  FFMA R5, R5, R6, RZ ;  /* 0x0000000605057223 */ /* 0x000fe200000000ff */
[----:B------:R-:W-:Y:S01]  /*3330*/  FFMA R21, R4, R21, RZ ;  /* 0x0000001504157223 */ /* 0x000fe200000000ff */
[----:B0-----:R-:W-:Y:S01]  /*3340*/  IADD3.X R7, PT, PT, RZ, R15, RZ, P3, !PT ;  /* 0x0000000fff077210 */ /* 0x001fe20001ffe4ff */
        /* <DEDUP_REMOVED lines=10> */
.L_x_115:
[----:B------:R-:W-:Y:S05]  /*33f0*/  BSYNC.RECONVERGENT B0 ;  /* 0x0000000000007941 */ /* 0x000fea0003800200 */
.L_x_114:
[----:B------:R-:W-:-:S13]  /*3400*/  ISETP.LT.OR P0, PT, R17, R16, P0 ;  /* 0x000000101100720c */ /* 0x000fda0000701670 */
[----:B------:R-:W-:Y:S05]  /*3410*/  @!P0 EXIT ;  /* 0x000000000000894d */ /* 0x000fea0003800000 */
        /* <DEDUP_REMOVED lines=12> */
[----:B------:R-:W-:Y:S01]  /*34e0*/  FFMA R7, R2, R7, RZ ;  /* 0x0000000702077223 */ /* 0x000fe200000000ff */
[----:B------:R-:W-:-:S04]  /*34f0*/  FFMA R3, R3, R6, RZ ;  /* 0x0000000603037223 */ /* 0x000fc800000000ff */
[----:B------:R-:W-:Y:S01]  /*3500*/  STG.E desc[UR6][R14.64+-0x800], R7 ;  /* 0xfff800070e007986 */ /* 0x000fe2000c101906 */
[----:B------:R-:W-:-:S03]  /*3510*/  FFMA R17, R4, R17, RZ ;  /* 0x0000001104117223 */ /* 0x000fc600000000ff */
[----:B------:R-:W-:Y:S01]  /*3520*/  STG.E desc[UR6][R14.64+-0x400], R3 ;  /* 0xfffc00030e007986 */ /* 0x000fe2000c101906 */
[----:B------:R-:W-:-:S03]  /*3530*/  FFMA R5, R5, R0, RZ ;  /* 0x0000000005057223 */ /* 0x000fc600000000ff */
[----:B------:R-:W-:Y:S04]  /*3540*/  STG.E desc[UR6][R14.64], R17 ;  /* 0x000000110e007986 */ /* 0x000fe8000c101906 */
[----:B------:R-:W-:Y:S01]  /*3550*/  STG.E desc[UR6][R14.64+0x400], R5 ;  /* 0x000400050e007986 */ /* 0x000fe2000c101906 */
[----:B------:R-:W-:Y:S05]  /*3560*/  EXIT ;  /* 0x000000000000794d */ /* 0x000fea0003800000 */
.L_x_107:
        /* <DEDUP_REMOVED lines=8> */
[----:B------:R-:W0:Y:S01]  /*35f0*/  LDCU.64 UR10, c[0x0][0x398] ;  /* 0x00007300ff0a77ac */ /* 0x000e220008000a00 */
[----:B------:R-:W1:Y:S01]  /*3600*/  LDC.64 R10, c[0x0][0x388] ;  /* 0x0000e200ff0a7b82 */ /* 0x000e620000000a00 */
[C---:B------:R-:W-:Y:S01]  /*3610*/  IADD3 R9, P1, PT, R4.reuse, R17, RZ ;  /* 0x0000001104097210 */ /* 0x040fe20007f3e0ff */
[C---:B------:R-:W-:Y:S01]  /*3620*/  IMAD.SHL.U32 R6, R4.reuse, 0x4, RZ ;  /* 0x0000000404067824 */ /* 0x040fe200078e00ff */
[----:B------:R-:W2:Y:S01]  /*3630*/  LDCU.64 UR12, c[0x0][0x380] ;  /* 0x00007000ff0c77ac */ /* 0x000ea20008000a00 */
[----:B------:R-:W-:Y:S02]  /*3640*/  LEA.HI R3, R3, 0x1, RZ, 0x18 ;  /* 0x0000000103037811 */ /* 0x000fe400078fc0ff */
[----:B------:R-:W-:Y:S02]  /*3650*/  IADD3.X R14, PT, PT, RZ, R5, RZ, P1, !PT ;  /* 0x00000005ff0e7210 */ /* 0x000fe40000ffe4ff */
[----:B------:R-:W3:Y:S01]  /*3660*/  LDC.64 R12, c[0x0][0x390] ;  /* 0x0000e400ff0c7b82 */ /* 0x000ee20000000a00 */
[----:B------:R-:W-:-:S03]  /*3670*/  SHF.L.U64.HI R7, R4, 0x2, R5 ;  /* 0x0000000204077819 */ /* 0x000fc60000010205 */
[----:B------:R-:W-:Y:S01]  /*3680*/  IMAD.WIDE.U32 R6, R17, 0x4, R6 ;  /* 0x0000000411067825 */ /* 0x000fe200078e0006 */
[----:B0-----:R-:W-:-:S04]  /*3690*/  LEA R8, P1, R9, UR10, 0x2 ;  /* 0x0000000a09087c11 */ /* 0x001fc8000f8210ff */
[----:B------:R-:W-:Y:S01]  /*36a0*/  LEA.HI.X R9, R9, UR11, R14, 0x2, P1 ;  /* 0x0000000b09097c11 */ /* 0x000fe200088f140e */
[----:B------:R-:W-:Y:S01]  /*36b0*/  IMAD.SHL.U32 R14, R3, 0x100, RZ ;  /* 0x00000100030e7824 */ /* 0x000fe200078e00ff */
[----:B--2---:R-:W-:Y:S01]  /*36c0*/  IADD3 R6, P2, PT, R6, UR12, RZ ;  /* 0x0000000c06067c10 */ /* 0x004fe2000ff5e0ff */
[----:B-1----:R-:W-:Y:S01]  /*36d0*/  IMAD.WIDE.U32 R10, R17, 0x4, R10 ;  /* 0x00000004110a7825 */ /* 0x002fe200078e000a */
[----:B------:R-:W-:Y:S02]  /*36e0*/  LOP3.LUT R3, R3, 0x3, RZ, 0xc0, !PT ;  /* 0x0000000303037812 */ /* 0x000fe400078ec0ff */
[----:B------:R-:W-:Y:S02]  /*36f0*/  LOP3.LUT R14, R14, 0x300, RZ, 0xc0, !PT ;  /* 0x000003000e0e7812 */ /* 0x000fe400078ec0ff */
[----:B------:R-:W-:Y:S02]  /*3700*/  IADD3.X R7, PT, PT, R7, UR13, RZ, P2, !PT ;  /* 0x0000000d07077c10 */ /* 0x000fe400097fe4ff */
[----:B------:R-:W-:Y:S01]  /*3710*/  MOV R21, R11 ;  /* 0x0000000b00157202 */ /* 0x000fe20000000f00 */
[----:B---3--:R-:W-:Y:S01]  /*3720*/  IMAD.WIDE.U32 R12, R17, 0x4, R12 ;  /* 0x00000004110c7825 */ /* 0x008fe200078e000c */
[----:B------:R-:W-:-:S03]  /*3730*/  IADD3 R3, PT, PT, -R3, RZ, RZ ;  /* 0x000000ff03037210 */ /* 0x000fc60007ffe1ff */
[----:B------:R-:W-:-:S07]  /*3740*/  IMAD.IADD R17, R17, 0x1, R14 ;  /* 0x0000000111117824 */ /* 0x000fce00078e020e */
.L_x_118:
[----:B------:R-:W-:Y:S01]  /*3750*/  IMAD.MOV.U32 R11, RZ, RZ, R21 ;  /* 0x000000ffff0b7224 */ /* 0x000fe200078e0015 */
[----:B0-----:R-:W2:Y:S04]  /*3760*/  LDG.E.CONSTANT R15, desc[UR6][R6.64] ;  /* 0x00000006060f7981 */ /* 0x001ea8000c1e9900 */
[----:B------:R0:W3:Y:S04]  /*3770*/  LDG.E.CONSTANT R14, desc[UR6][R12.64] ;  /* 0x000000060c0e7981 */ /* 0x0000e8000c1e9900 */
[----:B------:R1:W3:Y:S01]  /*3780*/  LDG.E.CONSTANT R11, desc[UR6][R10.64] ;  /* 0x000000060a0b7981 */ /* 0x0002e2000c1e9900 */
[----:B------:R-:W-:-:S04]  /*3790*/  IADD3 R3, PT, PT, R3, 0x1, RZ ;  /* 0x0000000103037810 */ /* 0x000fc80007ffe0ff */
[----:B------:R-:W-:Y:S02]  /*37a0*/  ISETP.NE.AND P1, PT, R3, RZ, PT ;  /* 0x000000ff0300720c */ /* 0x000fe40003f25270 */
[----:B0-----:R-:W-:Y:S02]  /*37b0*/  IADD3 R12, P3, PT, R12, 0x400, RZ ;  /* 0x000004000c0c7810 */ /* 0x001fe40007f7e0ff */
[----:B------:R-:W-:Y:S02]  /*37c0*/  IADD3 R6, P5, PT, R6, 0x400, RZ ;  /* 0x0000040006067810 */ /* 0x000fe40007fbe0ff */
[----:B-1----:R-:W-:Y:S02]  /*37d0*/  IADD3 R10, P4, PT, R10, 0x400, RZ ;  /* 0x000004000a0a7810 */ /* 0x002fe40007f9e0ff */
[----:B------:R-:W-:Y:S02]  /*37e0*/  IADD3.X R13, PT, PT, RZ, R13, RZ, P3, !PT ;  /* 0x0000000dff0d7210 */ /* 0x000fe40001ffe4ff */
[----:B------:R-:W-:Y:S01]  /*37f0*/  IADD3.X R7, PT, PT, RZ, R7, RZ, P5, !PT ;  /* 0x00000007ff077210 */ /* 0x000fe20002ffe4ff */
[----:B------:R-:W-:-:S02]  /*3800*/  IMAD.X R21, RZ, RZ, R21, P4 ;  /* 0x000000ffff157224 */ /* 0x000fc400020e0615 */
[----:B--2---:R-:W-:-:S04]  /*3810*/  FMUL R15, R0, R15 ;  /* 0x0000000f000f7220 */ /* 0x004fc80000400000 */
[----:B---3--:R-:W-:Y:S01]  /*3820*/  FFMA R19, R11, R15, R14 ;  /* 0x0000000f0b137223 */ /* 0x008fe2000000000e */
[----:B------:R-:W-:Y:S01]  /*3830*/  MOV R14, R8 ;  /* 0x00000008000e7202 */ /* 0x000fe20000000f00 */
[----:B------:R-:W-:-:S05]  /*3840*/  IMAD.MOV.U32 R15, RZ, RZ, R9 ;  /* 0x000000ffff0f7224 */ /* 0x000fca00078e0009 */
[----:B------:R0:W-:Y:S01]  /*3850*/  STG.E desc[UR6][R14.64], R19 ;  /* 0x000000130e007986 */ /* 0x0001e2000c101906 */
[----:B------:R-:W-:-:S05]  /*3860*/  IADD3 R8, P2, PT, R8, 0x400, RZ ;  /* 0x0000040008087810 */ /* 0x000fca0007f5e0ff */
[----:B------:R-:W-:Y:S01]  /*3870*/  IMAD.X R9, RZ, RZ, R9, P2 ;  /* 0x000000ffff097224 */ /* 0x000fe200010e0609 */
[----:B------:R-:W-:Y:S07]  /*3880*/  @P1 BRA `(.L_x_118) ;  /* 0xfffffffc00b01947 */ /* 0x000fee000383ffff */
.L_x_117:
[----:B------:R-:W-:Y:S05]  /*3890*/  BSYNC.RECONVERGENT B0 ;  /* 0x0000000000007941 */ /* 0x000fea0003800200 */
.L_x_116:
[----:B------:R-:W-:Y:S05]  /*38a0*/  @!P0 EXIT ;  /* 0x000000000000894d */ /* 0x000fea0003800000 */
[----:B------:R-:W1:Y:S01]  /*38b0*/  LDCU.64 UR10, c[0x0][0x380] ;  /* 0x00007000ff0a77ac */ /* 0x000e620008000a00 */
[C---:B------:R-:W-:Y:S01]  /*38c0*/  IADD3 R3, P0, PT, R4.reuse, R17, RZ ;  /* 0x0000001104037210 */ /* 0x040fe20007f1e0ff */
[C---:B------:R-:W-:Y:S01]  /*38d0*/  IMAD.SHL.U32 R8, R4.reuse, 0x4, RZ ;  /* 0x0000000404087824 */ /* 0x040fe200078e00ff */
[--C-:B------:R-:W-:Y:S01]  /*38e0*/  SHF.L.U64.HI R9, R4, 0x2, R5.reuse ;  /* 0x0000000204097819 */ /* 0x100fe20000010205 */
[----:B------:R-:W2:Y:S01]  /*38f0*/  LDCU.64 UR12, c[0x0][0x398] ;  /* 0x00007300ff0c77ac */ /* 0x000ea20008000a00 */
[----:B------:R-:W-:Y:S01]  /*3900*/  HFMA2 R7, -RZ, RZ, 0, 0 ;  /* 0x00000000ff077431 */ /* 0x000fe200000001ff */
[C---:B------:R-:W-:Y:S01]  /*3910*/  IADD3 R12, PT, PT, -R17.reuse, R2, RZ ;  /* 0x00000002110c7210 */ /* 0x040fe20007ffe1ff */
[----:B------:R-:W-:Y:S01]  /*3920*/  IMAD.X R10, RZ, RZ, R5, P0 ;  /* 0x000000ffff0a7224 */ /* 0x000fe200000e0605 */
[----:B------:R-:W-:Y:S01]  /*3930*/  BSSY.RECONVERGENT B0, `(.L_x_119) ;  /* 0x0000081000007945 */ /* 0x000fe20003800200 */
[----:B------:R-:W-:Y:S01]  /*3940*/  IMAD.WIDE.U32 R4, R17, 0x4, R8 ;  /* 0x0000000411047825 */ /* 0x000fe200078e0008 */
[----:B------:R-:W-:-:S03]  /*3950*/  ISETP.GT.AND P1, PT, R12, 0xc00, PT ;  /* 0x00000c000c00780c */ /* 0x000fc60003f24270 */
[----:B------:R-:W-:-:S04]  /*3960*/  IMAD.MOV.U32 R6, RZ, RZ, 0x800 ;  /* 0x00000800ff067424 */ /* 0x000fc800078e00ff */
[----:B------:R-:W-:Y:S01]  /*3970*/  IMAD.WIDE.U32 R6, R17, 0x4, R6 ;  /* 0x0000000411067825 */ /* 0x000fe200078e0006 */
[----:B-1----:R-:W-:Y:S02]  /*3980*/  IADD3 R4, P3, PT, R4, UR10, RZ ;  /* 0x0000000a04047c10 */ /* 0x002fe4000ff7e0ff */
[C---:B--2---:R-:W-:Y:S02]  /*3990*/  LEA R11, P0, R3.reuse, UR12, 0x2 ;  /* 0x0000000c030b7c11 */ /* 0x044fe4000f8010ff */
[----:B------:R-:W-:Y:S02]  /*39a0*/  IADD3 R4, P4, PT, R4, 0x800, RZ ;  /* 0x0000080004047810 */ /* 0x000fe40007f9e0ff */
[----:B------:R-:W-:Y:S02]  /*39b0*/  LEA.HI.X R3, R3, UR13, R10, 0x2, P0 ;  /* 0x0000000d03037c11 */ /* 0x000fe400080f140a */
[C---:B------:R-:W-:Y:S02]  /*39c0*/  IADD3 R10, P0, PT, R6.reuse, UR4, RZ ;  /* 0x00000004060a7c10 */ /* 0x040fe4000ff1e0ff */
[----:B------:R-:W-:-:S02]  /*39d0*/  IADD3 R8, P2, PT, R6, UR8, RZ ;  /* 0x0000000806087c10 */ /* 0x000fc4000ff5e0ff */
[----:B------:R-:W-:Y:S02]  /*39e0*/  IADD3 R6, P5, PT, R11, 0x800, RZ ;  /* 0x000008000b067810 */ /* 0x000fe40007fbe0ff */
[----:B------:R-:W-:Y:S02]  /*39f0*/  IADD3.X R5, PT, PT, RZ, UR11, R5, P4, P3 ;  /* 0x0000000bff057c10 */ /* 0x000fe4000a7e6405 */
[C---:B------:R-:W-:Y:S02]  /*3a00*/  IADD3.X R11, PT, PT, R7.reuse, UR5, RZ, P0, !PT ;  /* 0x00000005070b7c10 */ /* 0x040fe400087fe4ff */
[----:B------:R-:W-:Y:S02]  /*3a10*/  IADD3.X R9, PT, PT, R7, UR9, RZ, P2, !PT ;  /* 0x0000000907097c10 */ /* 0x000fe400097fe4ff */
[----:B------:R-:W-:Y:S02]  /*3a20*/  IADD3.X R7, PT, PT, RZ, R3, RZ, P5, !PT ;  /* 0x00000003ff077210 */ /* 0x000fe40002ffe4ff */
[----:B------:R-:W-:Y:S01]  /*3a30*/  PLOP3.LUT P0, PT, PT, PT, PT, 0x80, 0x8 ;  /* 0x000000000008781c */ /* 0x000fe20003f0f070 */
[----:B------:R-:W-:-:S12]  /*3a40*/  @!P1 BRA `(.L_x_120) ;  /* 0x0000000400bc9947 */ /* 0x000fd80003800000 */
[----:B------:R-:W-:Y:S01]  /*3a50*/  PLOP3.LUT P0, PT, PT, PT, PT, 0x8, 0x80 ;  /* 0x000000000080781c */ /* 0x000fe20003f0e170 */
[----:B------:R-:W-:-:S12]  /*3a60*/  VIADD R12, R2, 0xfffff400 ;  /* 0xfffff400020c7836 */ /* 0x000fd80000000000 */
.L_x_121:
[----:B------:R-:W2:Y:S04]  /*3a70*/  LDG.E.CONSTANT R21, desc[UR6][R4.64+-0x400] ;  /* 0xfffc000604157981 */ /* 0x000ea8000c1e9900 */
[----:B0-----:R-:W3:Y:S04]  /*3a80*/  LDG.E.CONSTANT R15, desc[UR6][R4.64+-0x800] ;  /* 0xfff80006040f7981 */ /* 0x001ee8000c1e9900 */
        /* <DEDUP_REMOVED lines=17> */
[----:B------:R-:W-:-:S02]  /*3ba0*/  FFMA R23, R23, R21, R20 ;  /* 0x0000001517177223 */ /* 0x000fc40000000014 */
[----:B------:R-:W2:Y:S01]  /*3bb0*/  LDG.E.CONSTANT R20, desc[UR6][R4.64+0x1000] ;  /* 0x0010000604147981 */ /* 0x000ea2000c1e9900 */
[----:B------:R-:W-:-:S03]  /*3bc0*/  FFMA R19, R19, R15, R18 ;  /* 0x0000000f13137223 */ /* 0x000fc60000000012 */
[----:B------:R-:W3:Y:S01]  /*3bd0*/  LDG.E.CONSTANT R18, desc[UR6][R10.64+0xc00] ;  /* 0x000c00060a127981 */ /* 0x000ee2000c1e9900 */
[----:B------:R-:W-:-:S03]  /*3be0*/  FFMA R21, R3, R27, R14 ;  /* 0x0000001b03157223 */ /* 0x000fc6000000000e */
[----:B------:R-:W4:Y:S04]  /*3bf0*/  LDG.E.CONSTANT R3, desc[UR6][R4.64+0x800] ;  /* 0x0008000604037981 */ /* 0x000f28000c1e9900 */
[----:B------:R-:W5:Y:S01]  /*3c00*/  LDG.E.CONSTANT R27, desc[UR6][R10.64+0x800] ;  /* 0x000800060a1b7981 */ /* 0x000f62000c1e9900 */
[----:B------:R-:W-:-:S03]  /*3c10*/  FFMA R15, R16, R25, R13 ;  /* 0x00000019100f7223 */ /* 0x000fc6000000000d */
[----:B------:R-:W3:Y:S04]  /*3c20*/  LDG.E.CONSTANT R25, desc[UR6][R4.64+0xc00] ;  /* 0x000c000604197981 */ /* 0x000ee8000c1e9900 */
[----:B------:R-:W5:Y:S04]  /*3c30*/  LDG.E.CONSTANT R16, desc[UR6][R8.64+0x800] ;  /* 0x0008000608107981 */ /* 0x000f68000c1e9900 */
[----:B------:R-:W5:Y:S04]  /*3c40*/  LDG.E.CONSTANT R14, desc[UR6][R10.64+0x1000] ;  /* 0x001000060a0e7981 */ /* 0x000f68000c1e9900 */
[----:B------:R-:W5:Y:S04]  /*3c50*/  LDG.E.CONSTANT R13, desc[UR6][R8.64+0x1000] ;  /* 0x00100006080d7981 */ /* 0x000f68000c1e9900 */
[----:B------:R0:W-:Y:S04]  /*3c60*/  STG.E desc[UR6][R6.64+-0x800], R19 ;  /* 0xfff8001306007986 */ /* 0x0001e8000c101906 */
[----:B0-----:R-:W5:Y:S01]  /*3c70*/  LDG.E.CONSTANT R19, desc[UR6][R8.64+0x1c00] ;  /* 0x001c000608137981 */ /* 0x001f62000c1e9900 */
[C---:B--2---:R-:W-:Y:S01]  /*3c80*/  FMUL R20, R0.reuse, R20 ;  /* 0x0000001400147220 */ /* 0x044fe20000400000 */
[C---:B----4-:R-:W-:Y:S01]  /*3c90*/  FMUL R3, R0.reuse, R3 ;  /* 0x0000000300037220 */ /* 0x050fe20000400000 */
[----:B---3--:R-:W-:-:S03]  /*3ca0*/  FMUL R25, R0, R25 ;  /* 0x0000001900197220 */ /* 0x008fc60000400000 */
[----:B-----5:R-:W-:Y:S01]  /*3cb0*/  FFMA R27, R27, R3, R16 ;  /* 0x000000031b1b7223 */ /* 0x020fe20000000010 */
[----:B------:R-:W-:Y:S01]  /*3cc0*/  FFMA R3, R18, R25, R29 ;  /* 0x0000001912037223 */ /* 0x000fe2000000001d */
[----:B------:R-:W2:Y:S04]  /*3cd0*/  LDG.E.CONSTANT R16, desc[UR6][R10.64+0x1800] ;  /* 0x001800060a107981 */ /* 0x000ea8000c1e9900 */
[----:B------:R-:W3:Y:S01]  /*3ce0*/  LDG.E.CONSTANT R29, desc[UR6][R4.64+0x1400] ;  /* 0x00140006041d7981 */ /* 0x000ee2000c1e9900 */
[----:B------:R-:W-:-:S03]  /*3cf0*/  FFMA R25, R14, R20, R13 ;  /* 0x000000140e197223 */ /* 0x000fc6000000000d */
[----:B------:R-:W2:Y:S04]  /*3d00*/  LDG.E.CONSTANT R13, desc[UR6][R8.64+0x1800] ;  /* 0x00180006080d7981 */ /* 0x000ea8000c1e9900 */
[----:B------:R-:W4:Y:S04]  /*3d10*/  LDG.E.CONSTANT R14, desc[UR6][R10.64+0x1c00] ;  /* 0x001c00060a0e7981 */ /* 0x000f28000c1e9900 */
[----:B------:R-:W5:Y:S04]  /*3d20*/  LDG.E.CONSTANT R18, desc[UR6][R10.64+0x1400] ;  /* 0x001400060a127981 */ /* 0x000f68000c1e9900 */
[----:B------:R-:W5:Y:S01]  /*3d30*/  LDG.E.CONSTANT R20, desc[UR6][R8.64+0x1400] ;  /* 0x0014000608147981 */ /* 0x000f62000c1e9900 */
[C---:B------:R-:W-:Y:S01]  /*3d40*/  FMUL R22, R0.reuse, R22 ;  /* 0x0000001600167220 */ /* 0x040fe20000400000 */
[----:B------:R-:W-:-:S02]  /*3d50*/  FMUL R24, R0, R24 ;  /* 0x0000001800187220 */ /* 0x000fc40000400000 */
[----:B------:R-:W-:Y:S04]  /*3d60*/  STG.E desc[UR6][R6.64+-0x400], R23 ;  /* 0xfffc001706007986 */ /* 0x000fe8000c101906 */
[----:B------:R0:W-:Y:S04]  /*3d70*/  STG.E desc[UR6][R6.64], R15 ;  /* 0x0000000f06007986 */ /* 0x0001e8000c101906 */
[----:B------:R1:W-:Y:S04]  /*3d80*/  STG.E desc[UR6][R6.64+0x400], R21 ;  /* 0x0004001506007986 */ /* 0x0003e8000c101906 */
[----:B0-----:R-:W5:Y:S04]  /*3d90*/  LDG.E.CONSTANT R15, desc[UR6][R8.64+0x2800] ;  /* 0x00280006080f7981 */ /* 0x001f68000c1e9900 */
[----:B-1----:R-:W5:Y:S01]  /*3da0*/  LDG.E.CONSTANT R21, desc[UR6][R10.64+0x2400] ;  /* 0x002400060a157981 */ /* 0x002f62000c1e9900 */
[----:B--2---:R-:W-:-:S03]  /*3db0*/  FFMA R13, R16, R22, R13 ;  /* 0x00000016100d7223 */ /* 0x004fc6000000000d */
[----:B------:R-:W2:Y:S01]  /*3dc0*/  LDG.E.CONSTANT R22, desc[UR6][R4.64+0x2400] ;  /* 0x0024000604167981 */ /* 0x000ea2000c1e9900 */
[----:B----4-:R-:W-:-:S03]  /*3dd0*/  FFMA R19, R14, R24, R19 ;  /* 0x000000180e137223 */ /* 0x010fc60000000013 */
[----:B------:R-:W4:Y:S01]  /*3de0*/  LDG.E.CONSTANT R24, desc[UR6][R4.64+0x2800] ;  /* 0x0028000604187981 */ /* 0x000f22000c1e9900 */
[----:B---3--:R-:W-:-:S03]  /*3df0*/  FMUL R23, R0, R29 ;  /* 0x0000001d00177220 */ /* 0x008fc60000400000 */
[----:B------:R-:W3:Y:S04]  /*3e00*/  LDG.E.CONSTANT R29, desc[UR6][R4.64+0x2000] ;  /* 0x00200006041d7981 */ /* 0x000ee8000c1e9900 */
[----:B------:R-:W3:Y:S01]  /*3e10*/  LDG.E.CONSTANT R16, desc[UR6][R8.64+0x2400] ;  /* 0x0024000608107981 */ /* 0x000ee2000c1e9900 */
[----:B-----5:R-:W-:-:S03]  /*3e20*/  FFMA R23, R18, R23, R20 ;  /* 0x0000001712177223 */ /* 0x020fc60000000014 */
[----:B------:R-:W5:Y:S04]  /*3e30*/  LDG.E.CONSTANT R14, desc[UR6][R10.64+0x2800] ;  /* 0x002800060a0e7981 */ /* 0x000f68000c1e9900 */
[----:B------:R-:W5:Y:S04]  /*3e40*/  LDG.E.CONSTANT R18, desc[UR6][R10.64+0x2000] ;  /* 0x002000060a127981 */ /* 0x000f68000c1e9900 */
[----:B------:R-:W5:Y:S04]  /*3e50*/  LDG.E.CONSTANT R20, desc[UR6][R8.64+0x2000] ;  /* 0x0020000608147981 */ /* 0x000f68000c1e9900 */
[----:B------:R-:W-:Y:S04]  /*3e60*/  STG.E desc[UR6][R6.64+0x800], R27 ;  /* 0x0008001b06007986 */ /* 0x000fe8000c101906 */
[----:B------:R0:W-:Y:S04]  /*3e70*/  STG.E desc[UR6][R6.64+0xc00], R3 ;  /* 0x000c000306007986 */ /* 0x0001e8000c101906 */
[----:B------:R1:W-:Y:S04]  /*3e80*/  STG.E desc[UR6][R6.64+0x1000], R25 ;  /* 0x0010001906007986 */ /* 0x0003e8000c101906 */
[----:B0-----:R-:W5:Y:S04]  /*3e90*/  LDG.E.CONSTANT R3, desc[UR6][R10.64+0x3400] ;  /* 0x003400060a037981 */ /* 0x001f68000c1e9900 */
[----:B-1----:R-:W5:Y:S01]  /*3ea0*/  LDG.E.CONSTANT R25, desc[UR6][R10.64+0x3000] ;  /* 0x003000060a197981 */ /* 0x002f62000c1e9900 */
[C---:B--2---:R-:W-:Y:S01]  /*3eb0*/  FMUL R22, R0.reuse, R22 ;  /* 0x0000001600167220 */ /* 0x044fe20000400000 */
[C---:B----4-:R-:W-:Y:S01]  /*3ec0*/  FMUL R24, R0.reuse, R24 ;  /* 0x0000001800187220 */ /* 0x050fe20000400000 */
[----:B---3--:R-:W-:-:S02]  /*3ed0*/  FMUL R27, R0, R29 ;  /* 0x0000001d001b7220 */ /* 0x008fc40000400000 */
[----:B------:R-:W2:Y:S01]  /*3ee0*/  LDG.E.CONSTANT R29, desc[UR6][R4.64+0x2c00] ;  /* 0x002c0006041d7981 */ /* 0x000ea2000c1e9900 */
[----:B------:R-:W-:-:S03]  /*3ef0*/  FFMA R21, R21, R22, R16 ;  /* 0x0000001615157223 */ /* 0x000fc60000000010 */
[----:B------:R-:W3:Y:S01]  /*3f00*/  LDG.E.CONSTANT R22, desc[UR6][R4.64+0x3000] ;  /* 0x0030000604167981 */ /* 0x000ee2000c1e9900 */
[----:B-----5:R-:W-:-:S03]  /*3f10*/  FFMA R15, R14, R24, R15 ;  /* 0x000000180e0f7223 */ /* 0x020fc6000000000f */
[----:B------:R0:W4:Y:S04]  /*3f20*/  LDG.E.CONSTANT R24, desc[UR6][R4.64+0x3400] ;  /* 0x0034000604187981 */ /* 0x000128000c1e9900 */
[----:B------:R-:W5:Y:S01]  /*3f30*/  LDG.E.CONSTANT R16, desc[UR6][R8.64+0x3000] ;  /* 0x0030000608107981 */ /* 0x000f62000c1e9900 */
[----:B------:R-:W-:-:S03]  /*3f40*/  FFMA R27, R18, R27, R20 ;  /* 0x0000001b121b7223 */ /* 0x000fc60000000014 */
[----:B------:R-:W5:Y:S04]  /*3f50*/  LDG.E.CONSTANT R18, desc[UR6][R10.64+0x2c00] ;  /* 0x002c00060a127981 */ /* 0x000f68000c1e9900 */
[----:B------:R-:W5:Y:S04]  /*3f60*/  LDG.E.CONSTANT R20, desc[UR6][R8.64+0x2c00] ;  /* 0x002c000608147981 */ /* 0x000f68000c1e9900 */
[----:B------:R1:W5:Y:S01]  /*3f70*/  LDG.E.CONSTANT R14, desc[UR6][R8.64+0x3400] ;  /* 0x00340006080e7981 */ /* 0x000362000c1e9900 */
[----:B------:R-:W-:-:S05]  /*3f80*/  VIADD R17, R17, 0x1000 ;  /* 0x0000100011117836 */ /* 0x000fca0000000000 */
[----:B------:R-:W-:Y:S01]  /*3f90*/  ISETP.GE.AND P4, PT, R17, R12, PT ;  /* 0x0000000c1100720c */ /* 0x000fe20003f86270 */
[----:B------:R1:W-:Y:S01]  /*3fa0*/  STG.E desc[UR6][R6.64+0x1800], R13 ;  /* 0x0018000d06007986 */ /* 0x0003e2000c101906 */
[----:B0-----:R-:W-:Y:S02]  /*3fb0*/  IADD3 R4, P1, PT, R4, 0x4000, RZ ;  /* 0x0000400004047810 */ /* 0x001fe40007f3e0ff */
[----:B-1----:R-:W-:Y:S02]  /*3fc0*/  IADD3 R8, P2, PT, R8, 0x4000, RZ ;  /* 0x0000400008087810 */ /* 0x002fe40007f5e0ff */
[----:B------:R-:W-:Y:S02]  /*3fd0*/  IADD3.X R5, PT, PT, RZ, R5, RZ, P1, !PT ;  /* 0x00000005ff057210 */ /* 0x000fe40000ffe4ff */
[----:B------:R-:W-:Y:S02]  /*3fe0*/  IADD3 R10, P1, PT, R10, 0x4000, RZ ;  /* 0x000040000a0a7810 */ /* 0x000fe40007f3e0ff */
[----:B------:R-:W-:Y:S01]  /*3ff0*/  IADD3 R13, P3, PT, R6, 0x4000, RZ ;  /* 0x00004000060d7810 */ /* 0x000fe20007f7e0ff */
[----:B------:R-:W-:Y:S01]  /*4000*/  STG.E desc[UR6][R6.64+0x1400], R23 ;  /* 0x0014001706007986 */ /* 0x000fe2000c101906 */
[----:B------:R-:W-:Y:S01]  /*4010*/  IADD3.X R11, PT, PT, RZ, R11, RZ, P1, !PT ;  /* 0x0000000bff0b7210 */ /* 0x000fe20000ffe4ff */
[----:B------:R-:W-:-:S02]  /*4020*/  IMAD.X R9, RZ, RZ, R9, P2 ;  /* 0x000000ffff097224 */ /* 0x000fc400010e0609 */
[----:B------:R-:W-:Y:S04]  /*4030*/  STG.E desc[UR6][R6.64+0x1c00], R19 ;  /* 0x001c001306007986 */ /* 0x000fe8000c101906 */
[----:B------:R-:W-:Y:S04]  /*4040*/  STG.E desc[UR6][R6.64+0x2000], R27 ;  /* 0x0020001b06007986 */ /* 0x000fe8000c101906 */
[----:B------:R-:W-:Y:S04]  /*4050*/  STG.E desc[UR6][R6.64+0x2400], R21 ;  /* 0x0024001506007986 */ /* 0x000fe8000c101906 */
[----:B------:R-:W-:Y:S01]  /*4060*/  STG.E desc[UR6][R6.64+0x2800], R15 ;  /* 0x0028000f06007986 */ /* 0x000fe2000c101906 */
[C---:B--2---:R-:W-:Y:S01]  /*4070*/  FMUL R29, R0.reuse, R29 ;  /* 0x0000001d001d7220 */ /* 0x044fe20000400000 */
[C---:B---3--:R-:W-:Y:S01]  /*4080*/  FMUL R22, R0.reuse, R22 ;  /* 0x0000001600167220 */ /* 0x048fe20000400000 */
[----:B----4-:R-:W-:-:S03]  /*4090*/  FMUL R24, R0, R24 ;  /* 0x0000001800187220 */ /* 0x010fc60000400000 */
[----:B-----5:R-:W-:Y:S01]  /*40a0*/  FFMA R25, R25, R22, R16 ;  /* 0x0000001619197223 */ /* 0x020fe20000000010 */
[----:B------:R-:W-:Y:S01]  /*40b0*/  FFMA R29, R18, R29, R20 ;  /* 0x0000001d121d7223 */ /* 0x000fe20000000014 */
[----:B------:R-:W-:Y:S01]  /*40c0*/  FFMA R3, R3, R24, R14 ;  /* 0x0000001803037223 */ /* 0x000fe2000000000e */
[----:B------:R-:W-:-:S03]  /*40d0*/  IADD3.X R14, PT, PT, RZ, R7, RZ, P3, !PT ;  /* 0x00000007ff0e7210 */ /* 0x000fc60001ffe4ff */
[----:B------:R-:W-:Y:S04]  /*40e0*/  STG.E desc[UR6][R6.64+0x2c00], R29 ;  /* 0x002c001d06007986 */ /* 0x000fe8000c101906 */
[----:B------:R-:W-:Y:S04]  /*40f0*/  STG.E desc[UR6][R6.64+0x3000], R25 ;  /* 0x0030001906007986 */ /* 0x000fe8000c101906 */
[----:B------:R0:W-:Y:S02]  /*4100*/  STG.E desc[UR6][R6.64+0x3400], R3 ;  /* 0x0034000306007986 */ /* 0x0001e4000c101906 */
[----:B0-----:R-:W-:Y:S01]  /*4110*/  IMAD.MOV.U32 R6, RZ, RZ, R13 ;  /* 0x000000ffff067224 */ /* 0x001fe200078e000d */
[----:B------:R-:W-:Y:S01]  /*4120*/  MOV R7, R14 ;  /* 0x0000000e00077202 */ /* 0x000fe20000000f00 */
[----:B------:R-:W-:Y:S06]  /*4130*/  @!P4 BRA `(.L_x_121) ;  /* 0xfffffff8004cc947 */ /* 0x000fec000383ffff */
.L_x_120:
[----:B------:R-:W-:Y:S05]  /*4140*/  BSYNC.RECONVERGENT B0 ;  /* 0x0000000000007941 */ /* 0x000fea0003800200 */
.L_x_119:
[----:B------:R-:W-:Y:S01]  /*4150*/  IMAD.IADD R3, R2, 0x1, -R17 ;  /* 0x0000000102037824 */ /* 0x000fe200078e0a11 */
[----:B------:R-:W-:Y:S04]  /*4160*/  BSSY.RECONVERGENT B0, `(.L_x_122) ;  /* 0x000003f000007945 */ /* 0x000fe80003800200 */
[----:B------:R-:W-:-:S13]  /*4170*/  ISETP.GT.AND P1, PT, R3, 0x400, PT ;  /* 0x000004000300780c */ /* 0x000fda0003f24270 */
[----:B------:R-:W-:Y:S05]  /*4180*/  @!P1 BRA `(.L_x_123) ;  /* 0x0000000000f09947 */ /* 0x000fea0003800000 */
[----:B------:R-:W2:Y:S04]  /*4190*/  LDG.E.CONSTANT R13, desc[UR6][R4.64+-0x800] ;  /* 0xfff80006040d7981 */ /* 0x000ea8000c1e9900 */
[----:B------:R-:W3:Y:S04]  /*41a0*/  LDG.E.CONSTANT R27, desc[UR6][R4.64+0x400] ;  /* 0x00040006041b7981 */ /* 0x000ee8000c1e9900 */
[----:B0-----:R-:W4:Y:S04]  /*41b0*/  LDG.E.CONSTANT R14, desc[UR6][R10.64+-0x800] ;  /* 0xfff800060a0e7981 */ /* 0x001f28000c1e9900 */
        /* <DEDUP_REMOVED lines=13> */
[----:B---3--:R-:W-:-:S03]  /*4290*/  FMUL R27, R0, R27 ;  /* 0x0000001b001b7220 */ /* 0x008fc60000400000 */
[----:B----4-:R-:W-:Y:S02]  /*42a0*/  FFMA R15, R14, R13, R15 ;  /* 0x0000000d0e0f7223 */ /* 0x010fe4000000000f */
[----:B------:R-:W2:Y:S01]  /*42b0*/  LDG.E.CONSTANT R14, desc[UR6][R8.64+0x1000] ;  /* 0x00100006080e7981 */ /* 0x000ea2000c1e9900 */
[----:B-----5:R-:W-:-:S03]  /*42c0*/  FMUL R23, R0, R23 ;  /* 0x0000001700177220 */ /* 0x020fc60000400000 */
[----:B------:R0:W-:Y:S01]  /*42d0*/  STG.E desc[UR6][R6.64+-0x800], R15 ;  /* 0xfff8000f06007986 */ /* 0x0001e2000c101906 */
[----:B------:R-:W-:-:S03]  /*42e0*/  FMUL R13, R0, R19 ;  /* 0x00000013000d7220 */ /* 0x000fc60000400000 */
[----:B------:R-:W2:Y:S01]  /*42f0*/  LDG.E.CONSTANT R19, desc[UR6][R10.64+0x1000] ;  /* 0x001000060a137981 */ /* 0x000ea2000c1e9900 */
[----:B------:R-:W-:-:S03]  /*4300*/  FFMA R3, R12, R27, R3 ;  /* 0x0000001b0c037223 */ /* 0x000fc60000000003 */
[----:B------:R-:W3:Y:S04]  /*4310*/  LDG.E.CONSTANT R27, desc[UR6][R4.64+0x800] ;  /* 0x00080006041b7981 */ /* 0x000ee8000c1e9900 */
[----:B0-----:R-:W4:Y:S01]  /*4320*/  LDG.E.CONSTANT R15, desc[UR6][R10.64+0x1400] ;  /* 0x001400060a0f7981 */ /* 0x001f22000c1e9900 */
[----:B------:R-:W-:-:S03]  /*4330*/  FFMA R13, R16, R13, R21 ;  /* 0x0000000d100d7223 */ /* 0x000fc60000000015 */
[----:B------:R-:W4:Y:S04]  /*4340*/  LDG.E.CONSTANT R12, desc[UR6][R8.64+0x1400] ;  /* 0x00140006080c7981 */ /* 0x000f28000c1e9900 */
[----:B------:R-:W5:Y:S01]  /*4350*/  LDG.E.CONSTANT R21, desc[UR6][R10.64+0xc00] ;  /* 0x000c00060a157981 */ /* 0x000f62000c1e9900 */
[----:B------:R-:W-:-:S03]  /*4360*/  FFMA R25, R18, R23, R25 ;  /* 0x0000001712197223 */ /* 0x000fc60000000019 */
[----:B------:R0:W5:Y:S04]  /*4370*/  LDG.E.CONSTANT R18, desc[UR6][R10.64+0x800] ;  /* 0x000800060a127981 */ /* 0x000168000c1e9900 */
[----:B------:R-:W5:Y:S04]  /*4380*/  LDG.E.CONSTANT R23, desc[UR6][R8.64+0x800] ;  /* 0x0008000608177981 */ /* 0x000f68000c1e9900 */
[----:B------:R1:W5:Y:S01]  /*4390*/  LDG.E.CONSTANT R16, desc[UR6][R8.64+0xc00] ;  /* 0x000c000608107981 */ /* 0x000362000c1e9900 */
[C---:B------:R-:W-:Y:S01]  /*43a0*/  FMUL R22, R0.reuse, R22 ;  /* 0x0000001600167220 */ /* 0x040fe20000400000 */
[C---:B------:R-:W-:Y:S01]  /*43b0*/  FMUL R29, R0.reuse, R29 ;  /* 0x0000001d001d7220 */ /* 0x040fe20000400000 */
[----:B------:R-:W-:Y:S01]  /*43c0*/  FMUL R20, R0, R20 ;  /* 0x0000001400147220 */ /* 0x000fe20000400000 */
[----:B------:R4:W-:Y:S01]  /*43d0*/  STG.E desc[UR6][R6.64+-0x400], R13 ;  /* 0xfffc000d06007986 */ /* 0x0009e2000c101906 */
[----:B0-----:R-:W-:-:S02]  /*43e0*/  IADD3 R10, P2, PT, R10, 0x2000, RZ ;  /* 0x000020000a0a7810 */ /* 0x001fc40007f5e0ff */
[----:B------:R-:W-:Y:S02]  /*43f0*/  IADD3 R4, P1, PT, R4, 0x2000, RZ ;  /* 0x0000200004047810 */ /* 0x000fe40007f3e0ff */
[----:B-1----:R-:W-:Y:S01]  /*4400*/  IADD3 R8, P3, PT, R8, 0x2000, RZ ;  /* 0x0000200008087810 */ /* 0x002fe20007f7e0ff */
[----:B------:R-:W-:Y:S01]  /*4410*/  STG.E desc[UR6][R6.64], R25 ;  /* 0x0000001906007986 */ /* 0x000fe2000c101906 */
[----:B------:R-:W-:Y:S01]  /*4420*/  PLOP3.LUT P0, PT, PT, PT, PT, 0x8, 0x80 ;  /* 0x000000000080781c */ /* 0x000fe20003f0e170 */
[----:B------:R-:W-:Y:S01]  /*4430*/  IMAD.X R11, RZ, RZ, R11, P2 ;  /* 0x000000ffff0b7224 */ /* 0x000fe200010e060b */
[----:B------:R-:W-:Y:S01]  /*4440*/  IADD3.X R5, PT, PT, RZ, R5, RZ, P1, !PT ;  /* 0x00000005ff057210 */ /* 0x000fe20000ffe4ff */
[----:B------:R-:W-:Y:S01]  /*4450*/  STG.E desc[UR6][R6.64+0x400], R3 ;  /* 0x0004000306007986 */ /* 0x000fe2000c101906 */
[----:B------:R-:W-:Y:S01]  /*4460*/  IADD3.X R9, PT, PT, RZ, R9, RZ, P3, !PT ;  /* 0x00000009ff097210 */ /* 0x000fe20001ffe4ff */
[----:B------:R-:W-:Y:S02]  /*4470*/  VIADD R17, R17, 0x800 ;  /* 0x0000080011117836 */ /* 0x000fe40000000000 */
[----:B--2---:R-:W-:Y:S01]  /*4480*/  FFMA R19, R19, R20, R14 ;  /* 0x0000001413137223 */ /* 0x004fe2000000000e */
[----:B---3--:R-:W-:Y:S01]  /*4490*/  FMUL R27, R0, R27 ;  /* 0x0000001b001b7220 */ /* 0x008fe20000400000 */
[----:B----4-:R-:W-:Y:S01]  /*44a0*/  FFMA R15, R15, R22, R12 ;  /* 0x000000160f0f7223 */ /* 0x010fe2000000000c */
[----:B------:R-:W-:-:S02]  /*44b0*/  IADD3 R12, P4, PT, R6, 0x2000, RZ ;  /* 0x00002000060c7810 */ /* 0x000fc40007f9e0ff */
[----:B------:R-:W-:Y:S02]  /*44c0*/  STG.E desc[UR6][R6.64+0x1000], R19 ;  /* 0x0010001306007986 */ /* 0x000fe4000c101906 */
[----:B------:R-:W-:Y:S02]  /*44d0*/  IADD3.X R13, PT, PT, RZ, R7, RZ, P4, !PT ;  /* 0x00000007ff0d7210 */ /* 0x000fe400027fe4ff */
[----:B------:R-:W-:Y:S01]  /*44e0*/  STG.E desc[UR6][R6.64+0x1400], R15 ;  /* 0x0014000f06007986 */ /* 0x000fe2000c101906 */
[----:B-----5:R-:W-:Y:S01]  /*44f0*/  FFMA R23, R18, R27, R23 ;  /* 0x0000001b12177223 */ /* 0x020fe20000000017 */
[----:B------:R-:W-:-:S04]  /*4500*/  FFMA R21, R21, R29, R16 ;  /* 0x0000001d15157223 */ /* 0x000fc80000000010 */
[----:B------:R-:W-:Y:S04]  /*4510*/  STG.E desc[UR6][R6.64+0x800], R23 ;  /* 0x0008001706007986 */ /* 0x000fe8000c101906 */
[----:B------:R0:W-:Y:S02]  /*4520*/  STG.E desc[UR6][R6.64+0xc00], R21 ;  /* 0x000c001506007986 */ /* 0x0001e4000c101906 */
[----:B0-----:R-:W-:Y:S02]  /*4530*/  MOV R6, R12 ;  /* 0x0000000c00067202 */ /* 0x001fe40000000f00 */
[----:B------:R-:W-:-:S07]  /*4540*/  MOV R7, R13 ;  /* 0x0000000d00077202 */ /* 0x000fce0000000f00 */
.L_x_123:
[----:B------:R-:W-:Y:S05]  /*4550*/  BSYNC.RECONVERGENT B0 ;  /* 0x0000000000007941 */ /* 0x000fea0003800200 */
.L_x_122:
[----:B------:R-:W-:-:S13]  /*4560*/  ISETP.LT.OR P0, PT, R17, R2, P0 ;  /* 0x000000021100720c */ /* 0x000fda0000701670 */
[----:B------:R-:W-:Y:S05]  /*4570*/  @!P0 EXIT ;  /* 0x000000000000894d */ /* 0x000fea0003800000 */
        /* <DEDUP_REMOVED lines=16> */
[----:B------:R-:W-:Y:S01]  /*4680*/  FFMA R3, R2, R3, R13 ;  /* 0x0000000302037223 */ /* 0x000fe2000000000d */
[----:B------:R-:W-:-:S04]  /*4690*/  FFMA R15, R12, R15, R17 ;  /* 0x0000000f0c0f7223 */ /* 0x000fc80000000011 */
[----:B------:R-:W-:Y:S01]  /*46a0*/  STG.E desc[UR6][R6.64+-0x800], R3 ;  /* 0xfff8000306007986 */ /* 0x000fe2000c101906 */
[----:B------:R-:W-:-:S03]  /*46b0*/  FFMA R19, R14, R19, R21 ;  /* 0x000000130e137223 */ /* 0x000fc60000000015 */
[----:B------:R-:W-:Y:S01]  /*46c0*/  STG.E desc[UR6][R6.64+-0x400], R15 ;  /* 0xfffc000f06007986 */ /* 0x000fe2000c101906 */
[----:B------:R-:W-:-:S03]  /*46d0*/  FFMA R23, R16, R23, R25 ;  /* 0x0000001710177223 */ /* 0x000fc60000000019 */
[----:B------:R-:W-:Y:S04]  /*46e0*/  STG.E desc[UR6][R6.64], R19 ;  /* 0x0000001306007986 */ /* 0x000fe8000c101906 */
[----:B------:R-:W-:Y:S01]  /*46f0*/  STG.E desc[UR6][R6.64+0x400], R23 ;  /* 0x0004001706007986 */ /* 0x000fe2000c101906 */
[----:B------:R-:W-:Y:S05]  /*4700*/  EXIT ;  /* 0x000000000000794d */ /* 0x000fea0003800000 */
        .weak           $__internal_2_$__cuda_sm3x_div_rn_noftz_f32_slowpath
        .type           $__internal_2_$__cuda_sm3x_div_rn_noftz_f32_slowpath,@function
        .size           $__internal_2_$__cuda_sm3x_div_rn_noftz_f32_slowpath,(.L_x_136 - $__internal_2_$__cuda_sm3x_div_rn_noftz_f32_slowpath)
$__internal_2_$__cuda_sm3x_div_rn_noftz_f32_slowpath:
[----:B------:R-:W-:Y:S02]  /*4710*/  SHF.R.U32.HI R6, RZ, 0x17, R7 ;  /* 0x00000017ff067819 */ /* 0x000fe40000011607 */
[----:B------:R-:W-:Y:S02]  /*4720*/  SHF.R.U32.HI R3, RZ, 0x17, R0 ;  /* 0x00000017ff037819 */ /* 0x000fe40000011600 */
[----:B------:R-:W-:Y:S02]  /*4730*/  LOP3.LUT R9, R6, 0xff, RZ, 0xc0, !PT ;  /* 0x000000ff06097812 */ /* 0x000fe400078ec0ff */
[----:B------:R-:W-:Y:S02]  /*4740*/  LOP3.LUT R8, R3, 0xff, RZ, 0xc0, !PT ;  /* 0x000000ff03087812 */ /* 0x000fe400078ec0ff */
[----:B------:R-:W-:Y:S01]  /*4750*/  MOV R10, R0 ;  /* 0x00000000000a7202 */ /* 0x000fe20000000f00 */
[----:B------:R-:W-:Y:S01]  /*4760*/  VIADD R12, R9, 0xffffffff ;  /* 0xffffffff090c7836 */ /* 0x000fe20000000000 */
[----:B------:R-:W-:-:S04]  /*4770*/  IADD3 R11, PT, PT, R8, -0x1, RZ ;  /* 0xffffffff080b7810 */ /* 0x000fc80007ffe0ff */
[----:B------:R-:W-:-:S04]  /*4780*/  ISETP.GT.U32.AND P0, PT, R12, 0xfd, PT ;  /* 0x000000fd0c00780c */ /* 0x000fc80003f04070 */
[----:B------:R-:W-:-:S13]  /*4790*/  ISETP.GT.U32.OR P0, PT, R11, 0xfd, P0 ;  /* 0x000000fd0b00780c */ /* 0x000fda0000704470 */
[----:B------:R-:W-:Y:S01]  /*47a0*/  @!P0 IMAD.MOV.U32 R6, RZ, RZ, RZ ;  /* 0x000000ffff068224 */ /* 0x000fe200078e00ff */
[----:B------:R-:W-:Y:S06]  /*47b0*/  @!P0 BRA `(.L_x_124) ;  /* 0x0000000000608947 */ /* 0x000fec0003800000 */
[----:B------:R-:W-:Y:S02]  /*47c0*/  FSETP.GTU.FTZ.AND P0, PT, |R0|, +INF , PT ;  /* 0x7f8000000000780b */ /* 0x000fe40003f1c200 */
[----:B------:R-:W-:Y:S02]  /*47d0*/  FSETP.GTU.FTZ.AND P1, PT, |R7|, +INF , PT ;  /* 0x7f8000000700780b */ /* 0x000fe40003f3c200 */
[----:B------:R-:W-:Y:S02]  /*47e0*/  MOV R3, R7 ;  /* 0x0000000700037202 */ /* 0x000fe40000000f00 */
        /* <DEDUP_REMOVED lines=17> */
[----:B------:R-:W-:Y:S02]  /*4900*/  @!P0 IMAD.MOV.U32 R6, RZ, RZ, -0x40 ;  /* 0xffffffc0ff068424 */ /* 0x000fe400078e00ff */
[----:B------:R-:W-:Y:S01]  /*4910*/  @!P0 FFMA R10, R0, 1.84467440737095516160e+19, RZ ;  /* 0x5f800000000a8823 */ /* 0x000fe200000000ff */
[----:B------:R-:W-:Y:S02]  /*4920*/  @!P1 FFMA R7, R3, 1.84467440737095516160e+19, RZ ;  /* 0x5f80000003079823 */ /* 0x000fe400000000ff */
[----:B------:R-:W-:-:S07]  /*4930*/  @!P1 IADD3 R6, PT, PT, R6, 0x40, RZ ;  /* 0x0000004006069810 */ /* 0x000fce0007ffe0ff */
.L_x_124:
[----:B------:R-:W-:Y:S01]  /*4940*/  LEA R0, R9, 0xc0800000, 0x17 ;  /* 0xc080000009007811 */ /* 0x000fe200078eb8ff */
[----:B------:R-:W-:-:S03]  /*4950*/  VIADD R8, R8, 0xffffff81 ;  /* 0xffffff8108087836 */ /* 0x000fc60000000000 */
[----:B------:R-:W-:Y:S01]  /*4960*/  IADD3 R7, PT, PT, -R0, R7, RZ ;  /* 0x0000000700077210 */ /* 0x000fe20007ffe1ff */
[C---:B------:R-:W-:Y:S01]  /*4970*/  IMAD R0, R8.reuse, -0x800000, R10 ;  /* 0xff80000008007824 */ /* 0x040fe200078e020a */
[----:B------:R-:W-:Y:S02]  /*4980*/  IADD3 R9, PT, PT, R8, 0x7f, -R9 ;  /* 0x0000007f08097810 */ /* 0x000fe40007ffe809 */
[----:B------:R-:W0:Y:S01]  /*4990*/  MUFU.RCP R3, R7 ;  /* 0x0000000700037308 */ /* 0x000e220000001000 */
[----:B------:R-:W-:Y:S01]  /*49a0*/  FADD.FTZ R11, -R7, -RZ ;  /* 0x800000ff070b7221 */ /* 0x000fe20000010100 */
[----:B------:R-:W-:-:S03]  /*49b0*/  IADD3 R9, PT, PT, R9, R6, RZ ;  /* 0x0000000609097210 */ /* 0x000fc60007ffe0ff */
        /* <DEDUP_REMOVED lines=9> */
[----:B------:R-:W-:-:S05]  /*4a50*/  IADD3 R11, PT, PT, R3, R9, RZ ;  /* 0x00000009030b7210 */ /* 0x000fca0007ffe0ff */
[----:B------:R-:W-:-:S05]  /*4a60*/  VIADD R3, R11, 0xffffffff ;  /* 0xffffffff0b037836 */ /* 0x000fca0000000000 */
        /* <DEDUP_REMOVED lines=10> */
[C---:B------:R-:W-:Y:S01]  /*4b10*/  IADD3 R8, PT, PT, R11.reuse, 0x20, RZ ;  /* 0x000000200b087810 */ /* 0x040fe20007ffe0ff */
[CCC-:B------:R-:W-:Y:S01]  /*4b20*/  FFMA.RM R6, R12.reuse, R10.reuse, R13.reuse ;  /* 0x0000000a0c067223 */ /* 0x1c0fe2000000400d */
[----:B------:R-:W-:Y:S02]  /*4b30*/  ISETP.NE.AND P3, PT, R11, RZ, PT ;  /* 0x000000ff0b00720c */ /* 0x000fe40003f65270 */
[----:B------:R-:W-:Y:S01]  /*4b40*/  LOP3.LUT R7, R3, 0x7fffff, RZ, 0xc0, !PT ;  /* 0x007fffff03077812 */ /* 0x000fe200078ec0ff */
[----:B------:R-:W-:Y:S01]  /*4b50*/  FFMA.RP R3, R12, R10, R13 ;  /* 0x0000000a0c037223 */ /* 0x000fe2000000800d */
[----:B------:R-:W-:Y:S02]  /*4b60*/  ISETP.NE.AND P1, PT, R11, RZ, PT ;  /* 0x000000ff0b00720c */ /* 0x000fe40003f25270 */
        /* <DEDUP_REMOVED lines=11> */
[----:B------:R-:W-:-:S05]  /*4c20*/  LOP3.LUT R3, R3, R6, RZ, 0xc0, !PT ;  /* 0x0000000603037212 */ /* 0x000fca00078ec0ff */
[----:B------:R-:W-:-:S05]  /*4c30*/  IMAD.IADD R3, R8, 0x1, R3 ;  /* 0x0000000108037824 */ /* 0x000fca00078e0203 */
[----:B------:R-:W-:Y:S01]  /*4c40*/  LOP3.LUT R0, R3, R0, RZ, 0xfc, !PT ;  /* 0x0000000003007212 */ /* 0x000fe200078efcff */
[----:B------:R-:W-:Y:S06]  /*4c50*/  BRA `(.L_x_131) ;  /* 0x0000000000347947 */ /* 0x000fec0003800000 */
.L_x_130:
[----:B------:R-:W-:-:S04]  /*4c60*/  LOP3.LUT R0, R0, 0x80000000, RZ, 0xc0, !PT ;  /* 0x8000000000007812 */ /* 0x000fc800078ec0ff */
[----:B------:R-:W-:Y:S01]  /*4c70*/  LOP3.LUT R0, R0, 0x7f800000, RZ, 0xfc, !PT ;  /* 0x7f80000000007812 */ /* 0x000fe200078efcff */
[----:B------:R-:W-:Y:S06]  /*4c80*/  BRA `(.L_x_131) ;  /* 0x0000000000287947 */ /* 0x000fec0003800000 */
.L_x_129:
[----:B------:R-:W-:Y:S01]  /*4c90*/  LEA R0, R9, R0, 0x17 ;  /* 0x0000000009007211 */ /* 0x000fe200078eb8ff */
[----:B------:R-:W-:Y:S06]  /*4ca0*/  BRA `(.L_x_131) ;  /* 0x0000000000207947 */ /* 0x000fec0003800000 */
.L_x_128:
[----:B------:R-:W-:-:S04]  /*4cb0*/  LOP3.LUT R0, R7, 0x80000000, R10, 0x48, !PT ;  /* 0x8000000007007812 */ /* 0x000fc800078e480a */
[----:B------:R-:W-:Y:S01]  /*4cc0*/  LOP3.LUT R0, R0, 0x7f800000, RZ, 0xfc, !PT ;  /* 0x7f80000000007812 */ /* 0x000fe200078efcff */
[----:B------:R-:W-:Y:S06]  /*4cd0*/  BRA `(.L_x_131) ;  /* 0x0000000000147947 */ /* 0x000fec0003800000 */
.L_x_127:
[----:B------:R-:W-:Y:S01]  /*4ce0*/  LOP3.LUT R0, R7, 0x80000000, R10, 0x48, !PT ;  /* 0x8000000007007812 */ /* 0x000fe200078e480a */
[----:B------:R-:W-:Y:S06]  /*4cf0*/  BRA `(.L_x_131) ;  /* 0x00000000000c7947 */ /* 0x000fec0003800000 */
.L_x_126:
[----:B------:R-:W0:Y:S01]  /*4d00*/  MUFU.RSQ R0, -QNAN ;  /* 0xffc0000000007908 */ /* 0x000e220000001400 */
[----:B------:R-:W-:Y:S05]  /*4d10*/  BRA `(.L_x_131) ;  /* 0x0000000000047947 */ /* 0x000fea0003800000 */
.L_x_125:
[----:B------:R-:W-:-:S07]  /*4d20*/  FADD.FTZ R0, R0, R3 ;  /* 0x0000000300007221 */ /* 0x000fce0000010000 */
.L_x_131:
[----:B------:R-:W-:-:S04]  /*4d30*/  HFMA2 R3, -RZ, RZ, 0, 0 ;  /* 0x00000000ff037431 */ /* 0x000fc800000001ff */
[----:B0-----:R-:W-:Y:S05]  /*4d40*/  RET.REL.NODEC R2 `(_ZN36_GLOBAL__N__f131379e_4_k_cu_19f434eb22rmsnorm_forward_kernelILi256EEEvPKfS2_S2_Pfiif) ;  /* 0xffffffb002ac7950 */ /* 0x001fea0003c3ffff */
.L_x_132:
        /* <DEDUP_REMOVED lines=11> */
.L_x_136:


//--------------------- .nv.shared._ZN36_GLOBAL__N__f131379e_4_k_cu_19f434eb23rmsnorm_backward_kernelILi256EEEvPKfS2_S2_PfS3_S3_iif --------------------------
	.section	.nv.shared._ZN36_GLOBAL__N__f131379e_4_k_cu_19f434eb23rmsnorm_backward_kernelILi256EEEvPKfS2_S2_PfS3_S3_iif,"aw",@nobits
	.sectionflags	@""
	.align	4
.nv.shared._ZN36_GLOBAL__N__f131379e_4_k_cu_19f434eb23rmsnorm_backward_kernelILi256EEEvPKfS2_S2_PfS3_S3_iif:
	.zero		2048


//--------------------- .nv.shared.reserved.0     --------------------------
	.section	.nv.shared.reserved.0,"aw",@nobits
	.weak		__nv_reservedSMEM_offset_0_alias
	.size		__nv_reservedSMEM_offset_0_alias, 0, 64
	.other		__nv_reservedSMEM_offset_0_alias,@"STO_CUDA_RESERVED_SHARED STV_DEFAULT"
__nv_reservedSMEM_offset_0_alias:
	.zero		0
	.zero		64


//--------------------- .nv.shared._ZN36_GLOBAL__N__f131379e_4_k_cu_19f434eb22rmsnorm_forward_kernelILi256EEEvPKfS2_S2_Pfiif --------------------------
	.section	.nv.shared._ZN36_GLOBAL__N__f131379e_4_k_cu_19f434eb22rmsnorm_forward_kernelILi256EEEvPKfS2_S2_Pfiif,"aw",@nobits
	.sectionflags	@""
	.align	4
.nv.shared._ZN36_GLOBAL__N__f131379e_4_k_cu_19f434eb22rmsnorm_forward_kernelILi256EEEvPKfS2_S2_Pfiif:
	.zero		2048


//--------------------- .nv.constant0._ZN36_GLOBAL__N__f131379e_4_k_cu_19f434eb23rmsnorm_backward_kernelILi256EEEvPKfS2_S2_PfS3_S3_iif --------------------------
	.section	.nv.constant0._ZN36_GLOBAL__N__f131379e_4_k_cu_19f434eb23rmsnorm_backward_kernelILi256EEEvPKfS2_S2_PfS3_S3_iif,"a",@progbits
	.sectionflags	@""
	.align	4
.nv.constant0._ZN36_GLOBAL__N__f131379e_4_k_cu_19f434eb23rmsnorm_backward_kernelILi256EEEvPKfS2_S2_PfS3_S3_iif:
	.zero		956


//--------------------- .nv.constant0._ZN36_GLOBAL__N__f131379e_4_k_cu_19f434eb22rmsnorm_forward_kernelILi256EEEvPKfS2_S2_Pfiif --------------------------
	.section	.nv.constant0._ZN36_GLOBAL__N__f131379e_4_k_cu_19f434eb22rmsnorm_forward_kernelILi256EEEvPKfS2_S2_Pfiif,"a",@progbits
	.sectionflags	@""
	.align	4
.nv.constant0._ZN36_GLOBAL__N__f131379e_4_k_cu_19f434eb22rmsnorm_forward_kernelILi256EEEvPKfS2_S2_Pfiif:
	.zero		940


//--------------------- SYMBOLS --------------------------

	.type		.nv.reservedSmem.offset0,@object
	.size		.nv.reservedSmem.offset0,0x4
	.type		.nv.reservedSmem.cap,@object
	.size		.nv.reservedSmem.cap,0x4
